//
// Generated by NVIDIA NVVM Compiler
//
// Compiler Build ID: CL-36424714
// Cuda compilation tools, release 13.0, V13.0.88
// Based on NVVM 20.0.0
//

.version 9.0
.target sm_100
.address_size 64

	// .globl	_Z10mysgemm_v8iiifPKfS0_fPf
// _ZZ10mysgemm_v8iiifPKfS0_fPfE3sa8 has been demoted
// _ZZ10mysgemm_v8iiifPKfS0_fPfE3sb8 has been demoted
// _ZZ14mysgemm_v8_anoiiifPKfS0_fPfE3sa8 has been demoted
// _ZZ14mysgemm_v8_anoiiifPKfS0_fPfE3sb8 has been demoted

.visible .entry _Z10mysgemm_v8iiifPKfS0_fPf(
	.param .u32 _Z10mysgemm_v8iiifPKfS0_fPf_param_0,
	.param .u32 _Z10mysgemm_v8iiifPKfS0_fPf_param_1,
	.param .u32 _Z10mysgemm_v8iiifPKfS0_fPf_param_2,
	.param .f32 _Z10mysgemm_v8iiifPKfS0_fPf_param_3,
	.param .u64 .ptr .align 1 _Z10mysgemm_v8iiifPKfS0_fPf_param_4,
	.param .u64 .ptr .align 1 _Z10mysgemm_v8iiifPKfS0_fPf_param_5,
	.param .f32 _Z10mysgemm_v8iiifPKfS0_fPf_param_6,
	.param .u64 .ptr .align 1 _Z10mysgemm_v8iiifPKfS0_fPf_param_7
)
.maxntid 256
{
	.reg .pred 	%p<3>;
	.reg .b32 	%r<51>;
	.reg .b32 	%f<1103>;
	.reg .b64 	%rd<36>;
	// demoted variable
	.shared .align 4 .b8 _ZZ10mysgemm_v8iiifPKfS0_fPfE3sa8[4096];
	// demoted variable
	.shared .align 4 .b8 _ZZ10mysgemm_v8iiifPKfS0_fPfE3sb8[4096];
	ld.param.u32 	%r13, [_Z10mysgemm_v8iiifPKfS0_fPf_param_2];
	ld.param.u64 	%rd8, [_Z10mysgemm_v8iiifPKfS0_fPf_param_4];
	ld.param.u64 	%rd9, [_Z10mysgemm_v8iiifPKfS0_fPf_param_5];
	mov.u32 	%r1, %tid.x;
	mov.u32 	%r14, %ctaid.x;
	mov.u32 	%r15, %ctaid.y;
	shl.b32 	%r2, %r14, 7;
	shl.b32 	%r3, %r15, 7;
	shl.b32 	%r16, %r1, 3;
	and.b32  	%r4, %r16, 120;
	shr.u32 	%r17, %r1, 1;
	and.b32  	%r5, %r17, 120;
	setp.lt.s32 	%p1, %r13, 1;
	mov.f32 	%f1039, 0f00000000;
	mov.f32 	%f1040, %f1039;
	mov.f32 	%f1041, %f1039;
	mov.f32 	%f1042, %f1039;
	mov.f32 	%f1043, %f1039;
	mov.f32 	%f1044, %f1039;
	mov.f32 	%f1045, %f1039;
	mov.f32 	%f1046, %f1039;
	mov.f32 	%f1047, %f1039;
	mov.f32 	%f1048, %f1039;
	mov.f32 	%f1049, %f1039;
	mov.f32 	%f1050, %f1039;
	mov.f32 	%f1051, %f1039;
	mov.f32 	%f1052, %f1039;
	mov.f32 	%f1053, %f1039;
	mov.f32 	%f1054, %f1039;
	mov.f32 	%f1055, %f1039;
	mov.f32 	%f1056, %f1039;
	mov.f32 	%f1057, %f1039;
	mov.f32 	%f1058, %f1039;
	mov.f32 	%f1059, %f1039;
	mov.f32 	%f1060, %f1039;
	mov.f32 	%f1061, %f1039;
	mov.f32 	%f1062, %f1039;
	mov.f32 	%f1063, %f1039;
	mov.f32 	%f1064, %f1039;
	mov.f32 	%f1065, %f1039;
	mov.f32 	%f1066, %f1039;
	mov.f32 	%f1067, %f1039;
	mov.f32 	%f1068, %f1039;
	mov.f32 	%f1069, %f1039;
	mov.f32 	%f1070, %f1039;
	mov.f32 	%f1071, %f1039;
	mov.f32 	%f1072, %f1039;
	mov.f32 	%f1073, %f1039;
	mov.f32 	%f1074, %f1039;
	mov.f32 	%f1075, %f1039;
	mov.f32 	%f1076, %f1039;
	mov.f32 	%f1077, %f1039;
	mov.f32 	%f1078, %f1039;
	mov.f32 	%f1079, %f1039;
	mov.f32 	%f1080, %f1039;
	mov.f32 	%f1081, %f1039;
	mov.f32 	%f1082, %f1039;
	mov.f32 	%f1083, %f1039;
	mov.f32 	%f1084, %f1039;
	mov.f32 	%f1085, %f1039;
	mov.f32 	%f1086, %f1039;
	mov.f32 	%f1087, %f1039;
	mov.f32 	%f1088, %f1039;
	mov.f32 	%f1089, %f1039;
	mov.f32 	%f1090, %f1039;
	mov.f32 	%f1091, %f1039;
	mov.f32 	%f1092, %f1039;
	mov.f32 	%f1093, %f1039;
	mov.f32 	%f1094, %f1039;
	mov.f32 	%f1095, %f1039;
	mov.f32 	%f1096, %f1039;
	mov.f32 	%f1097, %f1039;
	mov.f32 	%f1098, %f1039;
	mov.f32 	%f1099, %f1039;
	mov.f32 	%f1100, %f1039;
	mov.f32 	%f1101, %f1039;
	mov.f32 	%f1102, %f1039;
	@%p1 bra 	$L__BB0_3;
	ld.param.u32 	%r48, [_Z10mysgemm_v8iiifPKfS0_fPf_param_0];
	mul.lo.s32 	%r19, %r13, %r3;
	shr.u32 	%r20, %r1, 5;
	and.b32  	%r21, %r20, 4;
	and.b32  	%r22, %r1, 127;
	shl.b32 	%r23, %r1, 2;
	and.b32  	%r24, %r23, 124;
	mad.lo.s32 	%r25, %r48, %r20, %r24;
	mad.lo.s32 	%r26, %r13, %r22, %r21;
	shl.b32 	%r27, %r1, 4;
	mov.u32 	%r28, _ZZ10mysgemm_v8iiifPKfS0_fPfE3sa8;
	add.s32 	%r6, %r28, %r27;
	and.b32  	%r29, %r23, 508;
	and.b32  	%r30, %r27, 2048;
	or.b32  	%r31, %r30, %r29;
	mov.u32 	%r32, _ZZ10mysgemm_v8iiifPKfS0_fPfE3sb8;
	add.s32 	%r7, %r32, %r31;
	shl.b32 	%r33, %r48, 3;
	shl.b32 	%r34, %r4, 2;
	add.s32 	%r8, %r28, %r34;
	shl.b32 	%r35, %r5, 2;
	add.s32 	%r9, %r32, %r35;
	mul.wide.s32 	%rd11, %r2, 4;
	mul.wide.s32 	%rd12, %r25, 4;
	add.s64 	%rd13, %rd11, %rd12;
	cvta.to.global.u64 	%rd14, %rd8;
	add.s64 	%rd35, %rd14, %rd13;
	mul.wide.s32 	%rd2, %r33, 4;
	mul.wide.s32 	%rd15, %r19, 4;
	mul.wide.u32 	%rd16, %r26, 4;
	add.s64 	%rd17, %rd15, %rd16;
	cvta.to.global.u64 	%rd18, %rd9;
	add.s64 	%rd34, %rd18, %rd17;
	mov.b32 	%r50, 0;
	mov.f32 	%f1102, 0f00000000;
	mov.f32 	%f1101, %f1102;
	mov.f32 	%f1100, %f1102;
	mov.f32 	%f1099, %f1102;
	mov.f32 	%f1098, %f1102;
	mov.f32 	%f1097, %f1102;
	mov.f32 	%f1096, %f1102;
	mov.f32 	%f1095, %f1102;
	mov.f32 	%f1094, %f1102;
	mov.f32 	%f1093, %f1102;
	mov.f32 	%f1092, %f1102;
	mov.f32 	%f1091, %f1102;
	mov.f32 	%f1090, %f1102;
	mov.f32 	%f1089, %f1102;
	mov.f32 	%f1088, %f1102;
	mov.f32 	%f1087, %f1102;
	mov.f32 	%f1086, %f1102;
	mov.f32 	%f1085, %f1102;
	mov.f32 	%f1084, %f1102;
	mov.f32 	%f1083, %f1102;
	mov.f32 	%f1082, %f1102;
	mov.f32 	%f1081, %f1102;
	mov.f32 	%f1080, %f1102;
	mov.f32 	%f1079, %f1102;
	mov.f32 	%f1078, %f1102;
	mov.f32 	%f1077, %f1102;
	mov.f32 	%f1076, %f1102;
	mov.f32 	%f1075, %f1102;
	mov.f32 	%f1074, %f1102;
	mov.f32 	%f1073, %f1102;
	mov.f32 	%f1072, %f1102;
	mov.f32 	%f1071, %f1102;
	mov.f32 	%f1070, %f1102;
	mov.f32 	%f1069, %f1102;
	mov.f32 	%f1068, %f1102;
	mov.f32 	%f1067, %f1102;
	mov.f32 	%f1066, %f1102;
	mov.f32 	%f1065, %f1102;
	mov.f32 	%f1064, %f1102;
	mov.f32 	%f1063, %f1102;
	mov.f32 	%f1062, %f1102;
	mov.f32 	%f1061, %f1102;
	mov.f32 	%f1060, %f1102;
	mov.f32 	%f1059, %f1102;
	mov.f32 	%f1058, %f1102;
	mov.f32 	%f1057, %f1102;
	mov.f32 	%f1056, %f1102;
	mov.f32 	%f1055, %f1102;
	mov.f32 	%f1054, %f1102;
	mov.f32 	%f1053, %f1102;
	mov.f32 	%f1052, %f1102;
	mov.f32 	%f1051, %f1102;
	mov.f32 	%f1050, %f1102;
	mov.f32 	%f1049, %f1102;
	mov.f32 	%f1048, %f1102;
	mov.f32 	%f1047, %f1102;
	mov.f32 	%f1046, %f1102;
	mov.f32 	%f1045, %f1102;
	mov.f32 	%f1044, %f1102;
	mov.f32 	%f1043, %f1102;
	mov.f32 	%f1042, %f1102;
	mov.f32 	%f1041, %f1102;
	mov.f32 	%f1040, %f1102;
	mov.f32 	%f1039, %f1102;
$L__BB0_2:
	ld.global.v4.f32 	{%f197, %f198, %f199, %f200}, [%rd35];
	ld.global.v4.f32 	{%f201, %f202, %f203, %f204}, [%rd34];
	st.shared.v4.f32 	[%r6], {%f197, %f198, %f199, %f200};
	st.shared.f32 	[%r7], %f201;
	st.shared.f32 	[%r7+512], %f202;
	st.shared.f32 	[%r7+1024], %f203;
	st.shared.f32 	[%r7+1536], %f204;
	bar.sync 	0;
	ld.shared.v4.f32 	{%f205, %f206, %f207, %f208}, [%r8];
	ld.shared.v4.f32 	{%f209, %f210, %f211, %f212}, [%r8+16];
	ld.shared.v4.f32 	{%f213, %f214, %f215, %f216}, [%r9];
	ld.shared.v4.f32 	{%f217, %f218, %f219, %f220}, [%r9+16];
	fma.rn.f32 	%f221, %f205, %f213, %f1039;
	fma.rn.f32 	%f222, %f206, %f213, %f1040;
	fma.rn.f32 	%f223, %f207, %f213, %f1041;
	fma.rn.f32 	%f224, %f208, %f213, %f1042;
	fma.rn.f32 	%f225, %f209, %f213, %f1043;
	fma.rn.f32 	%f226, %f210, %f213, %f1044;
	fma.rn.f32 	%f227, %f211, %f213, %f1045;
	fma.rn.f32 	%f228, %f212, %f213, %f1046;
	fma.rn.f32 	%f229, %f205, %f214, %f1047;
	fma.rn.f32 	%f230, %f206, %f214, %f1048;
	fma.rn.f32 	%f231, %f207, %f214, %f1049;
	fma.rn.f32 	%f232, %f208, %f214, %f1050;
	fma.rn.f32 	%f233, %f209, %f214, %f1051;
	fma.rn.f32 	%f234, %f210, %f214, %f1052;
	fma.rn.f32 	%f235, %f211, %f214, %f1053;
	fma.rn.f32 	%f236, %f212, %f214, %f1054;
	fma.rn.f32 	%f237, %f205, %f215, %f1055;
	fma.rn.f32 	%f238, %f206, %f215, %f1056;
	fma.rn.f32 	%f239, %f207, %f215, %f1057;
	fma.rn.f32 	%f240, %f208, %f215, %f1058;
	fma.rn.f32 	%f241, %f209, %f215, %f1059;
	fma.rn.f32 	%f242, %f210, %f215, %f1060;
	fma.rn.f32 	%f243, %f211, %f215, %f1061;
	fma.rn.f32 	%f244, %f212, %f215, %f1062;
	fma.rn.f32 	%f245, %f205, %f216, %f1063;
	fma.rn.f32 	%f246, %f206, %f216, %f1064;
	fma.rn.f32 	%f247, %f207, %f216, %f1065;
	fma.rn.f32 	%f248, %f208, %f216, %f1066;
	fma.rn.f32 	%f249, %f209, %f216, %f1067;
	fma.rn.f32 	%f250, %f210, %f216, %f1068;
	fma.rn.f32 	%f251, %f211, %f216, %f1069;
	fma.rn.f32 	%f252, %f212, %f216, %f1070;
	fma.rn.f32 	%f253, %f205, %f217, %f1071;
	fma.rn.f32 	%f254, %f206, %f217, %f1072;
	fma.rn.f32 	%f255, %f207, %f217, %f1073;
	fma.rn.f32 	%f256, %f208, %f217, %f1074;
	fma.rn.f32 	%f257, %f209, %f217, %f1075;
	fma.rn.f32 	%f258, %f210, %f217, %f1076;
	fma.rn.f32 	%f259, %f211, %f217, %f1077;
	fma.rn.f32 	%f260, %f212, %f217, %f1078;
	fma.rn.f32 	%f261, %f205, %f218, %f1079;
	fma.rn.f32 	%f262, %f206, %f218, %f1080;
	fma.rn.f32 	%f263, %f207, %f218, %f1081;
	fma.rn.f32 	%f264, %f208, %f218, %f1082;
	fma.rn.f32 	%f265, %f209, %f218, %f1083;
	fma.rn.f32 	%f266, %f210, %f218, %f1084;
	fma.rn.f32 	%f267, %f211, %f218, %f1085;
	fma.rn.f32 	%f268, %f212, %f218, %f1086;
	fma.rn.f32 	%f269, %f205, %f219, %f1087;
	fma.rn.f32 	%f270, %f206, %f219, %f1088;
	fma.rn.f32 	%f271, %f207, %f219, %f1089;
	fma.rn.f32 	%f272, %f208, %f219, %f1090;
	fma.rn.f32 	%f273, %f209, %f219, %f1091;
	fma.rn.f32 	%f274, %f210, %f219, %f1092;
	fma.rn.f32 	%f275, %f211, %f219, %f1093;
	fma.rn.f32 	%f276, %f212, %f219, %f1094;
	fma.rn.f32 	%f277, %f205, %f220, %f1095;
	fma.rn.f32 	%f278, %f206, %f220, %f1096;
	fma.rn.f32 	%f279, %f207, %f220, %f1097;
	fma.rn.f32 	%f280, %f208, %f220, %f1098;
	fma.rn.f32 	%f281, %f209, %f220, %f1099;
	fma.rn.f32 	%f282, %f210, %f220, %f1100;
	fma.rn.f32 	%f283, %f211, %f220, %f1101;
	fma.rn.f32 	%f284, %f212, %f220, %f1102;
	ld.shared.v4.f32 	{%f285, %f286, %f287, %f288}, [%r8+512];
	ld.shared.v4.f32 	{%f289, %f290, %f291, %f292}, [%r8+528];
	ld.shared.v4.f32 	{%f293, %f294, %f295, %f296}, [%r9+512];
	ld.shared.v4.f32 	{%f297, %f298, %f299, %f300}, [%r9+528];
	fma.rn.f32 	%f301, %f285, %f293, %f221;
	fma.rn.f32 	%f302, %f286, %f293, %f222;
	fma.rn.f32 	%f303, %f287, %f293, %f223;
	fma.rn.f32 	%f304, %f288, %f293, %f224;
	fma.rn.f32 	%f305, %f289, %f293, %f225;
	fma.rn.f32 	%f306, %f290, %f293, %f226;
	fma.rn.f32 	%f307, %f291, %f293, %f227;
	fma.rn.f32 	%f308, %f292, %f293, %f228;
	fma.rn.f32 	%f309, %f285, %f294, %f229;
	fma.rn.f32 	%f310, %f286, %f294, %f230;
	fma.rn.f32 	%f311, %f287, %f294, %f231;
	fma.rn.f32 	%f312, %f288, %f294, %f232;
	fma.rn.f32 	%f313, %f289, %f294, %f233;
	fma.rn.f32 	%f314, %f290, %f294, %f234;
	fma.rn.f32 	%f315, %f291, %f294, %f235;
	fma.rn.f32 	%f316, %f292, %f294, %f236;
	fma.rn.f32 	%f317, %f285, %f295, %f237;
	fma.rn.f32 	%f318, %f286, %f295, %f238;
	fma.rn.f32 	%f319, %f287, %f295, %f239;
	fma.rn.f32 	%f320, %f288, %f295, %f240;
	fma.rn.f32 	%f321, %f289, %f295, %f241;
	fma.rn.f32 	%f322, %f290, %f295, %f242;
	fma.rn.f32 	%f323, %f291, %f295, %f243;
	fma.rn.f32 	%f324, %f292, %f295, %f244;
	fma.rn.f32 	%f325, %f285, %f296, %f245;
	fma.rn.f32 	%f326, %f286, %f296, %f246;
	fma.rn.f32 	%f327, %f287, %f296, %f247;
	fma.rn.f32 	%f328, %f288, %f296, %f248;
	fma.rn.f32 	%f329, %f289, %f296, %f249;
	fma.rn.f32 	%f330, %f290, %f296, %f250;
	fma.rn.f32 	%f331, %f291, %f296, %f251;
	fma.rn.f32 	%f332, %f292, %f296, %f252;
	fma.rn.f32 	%f333, %f285, %f297, %f253;
	fma.rn.f32 	%f334, %f286, %f297, %f254;
	fma.rn.f32 	%f335, %f287, %f297, %f255;
	fma.rn.f32 	%f336, %f288, %f297, %f256;
	fma.rn.f32 	%f337, %f289, %f297, %f257;
	fma.rn.f32 	%f338, %f290, %f297, %f258;
	fma.rn.f32 	%f339, %f291, %f297, %f259;
	fma.rn.f32 	%f340, %f292, %f297, %f260;
	fma.rn.f32 	%f341, %f285, %f298, %f261;
	fma.rn.f32 	%f342, %f286, %f298, %f262;
	fma.rn.f32 	%f343, %f287, %f298, %f263;
	fma.rn.f32 	%f344, %f288, %f298, %f264;
	fma.rn.f32 	%f345, %f289, %f298, %f265;
	fma.rn.f32 	%f346, %f290, %f298, %f266;
	fma.rn.f32 	%f347, %f291, %f298, %f267;
	fma.rn.f32 	%f348, %f292, %f298, %f268;
	fma.rn.f32 	%f349, %f285, %f299, %f269;
	fma.rn.f32 	%f350, %f286, %f299, %f270;
	fma.rn.f32 	%f351, %f287, %f299, %f271;
	fma.rn.f32 	%f352, %f288, %f299, %f272;
	fma.rn.f32 	%f353, %f289, %f299, %f273;
	fma.rn.f32 	%f354, %f290, %f299, %f274;
	fma.rn.f32 	%f355, %f291, %f299, %f275;
	fma.rn.f32 	%f356, %f292, %f299, %f276;
	fma.rn.f32 	%f357, %f285, %f300, %f277;
	fma.rn.f32 	%f358, %f286, %f300, %f278;
	fma.rn.f32 	%f359, %f287, %f300, %f279;
	fma.rn.f32 	%f360, %f288, %f300, %f280;
	fma.rn.f32 	%f361, %f289, %f300, %f281;
	fma.rn.f32 	%f362, %f290, %f300, %f282;
	fma.rn.f32 	%f363, %f291, %f300, %f283;
	fma.rn.f32 	%f364, %f292, %f300, %f284;
	ld.shared.v4.f32 	{%f365, %f366, %f367, %f368}, [%r8+1024];
	ld.shared.v4.f32 	{%f369, %f370, %f371, %f372}, [%r8+1040];
	ld.shared.v4.f32 	{%f373, %f374, %f375, %f376}, [%r9+1024];
	ld.shared.v4.f32 	{%f377, %f378, %f379, %f380}, [%r9+1040];
	fma.rn.f32 	%f381, %f365, %f373, %f301;
	fma.rn.f32 	%f382, %f366, %f373, %f302;
	fma.rn.f32 	%f383, %f367, %f373, %f303;
	fma.rn.f32 	%f384, %f368, %f373, %f304;
	fma.rn.f32 	%f385, %f369, %f373, %f305;
	fma.rn.f32 	%f386, %f370, %f373, %f306;
	fma.rn.f32 	%f387, %f371, %f373, %f307;
	fma.rn.f32 	%f388, %f372, %f373, %f308;
	fma.rn.f32 	%f389, %f365, %f374, %f309;
	fma.rn.f32 	%f390, %f366, %f374, %f310;
	fma.rn.f32 	%f391, %f367, %f374, %f311;
	fma.rn.f32 	%f392, %f368, %f374, %f312;
	fma.rn.f32 	%f393, %f369, %f374, %f313;
	fma.rn.f32 	%f394, %f370, %f374, %f314;
	fma.rn.f32 	%f395, %f371, %f374, %f315;
	fma.rn.f32 	%f396, %f372, %f374, %f316;
	fma.rn.f32 	%f397, %f365, %f375, %f317;
	fma.rn.f32 	%f398, %f366, %f375, %f318;
	fma.rn.f32 	%f399, %f367, %f375, %f319;
	fma.rn.f32 	%f400, %f368, %f375, %f320;
	fma.rn.f32 	%f401, %f369, %f375, %f321;
	fma.rn.f32 	%f402, %f370, %f375, %f322;
	fma.rn.f32 	%f403, %f371, %f375, %f323;
	fma.rn.f32 	%f404, %f372, %f375, %f324;
	fma.rn.f32 	%f405, %f365, %f376, %f325;
	fma.rn.f32 	%f406, %f366, %f376, %f326;
	fma.rn.f32 	%f407, %f367, %f376, %f327;
	fma.rn.f32 	%f408, %f368, %f376, %f328;
	fma.rn.f32 	%f409, %f369, %f376, %f329;
	fma.rn.f32 	%f410, %f370, %f376, %f330;
	fma.rn.f32 	%f411, %f371, %f376, %f331;
	fma.rn.f32 	%f412, %f372, %f376, %f332;
	fma.rn.f32 	%f413, %f365, %f377, %f333;
	fma.rn.f32 	%f414, %f366, %f377, %f334;
	fma.rn.f32 	%f415, %f367, %f377, %f335;
	fma.rn.f32 	%f416, %f368, %f377, %f336;
	fma.rn.f32 	%f417, %f369, %f377, %f337;
	fma.rn.f32 	%f418, %f370, %f377, %f338;
	fma.rn.f32 	%f419, %f371, %f377, %f339;
	fma.rn.f32 	%f420, %f372, %f377, %f340;
	fma.rn.f32 	%f421, %f365, %f378, %f341;
	fma.rn.f32 	%f422, %f366, %f378, %f342;
	fma.rn.f32 	%f423, %f367, %f378, %f343;
	fma.rn.f32 	%f424, %f368, %f378, %f344;
	fma.rn.f32 	%f425, %f369, %f378, %f345;
	fma.rn.f32 	%f426, %f370, %f378, %f346;
	fma.rn.f32 	%f427, %f371, %f378, %f347;
	fma.rn.f32 	%f428, %f372, %f378, %f348;
	fma.rn.f32 	%f429, %f365, %f379, %f349;
	fma.rn.f32 	%f430, %f366, %f379, %f350;
	fma.rn.f32 	%f431, %f367, %f379, %f351;
	fma.rn.f32 	%f432, %f368, %f379, %f352;
	fma.rn.f32 	%f433, %f369, %f379, %f353;
	fma.rn.f32 	%f434, %f370, %f379, %f354;
	fma.rn.f32 	%f435, %f371, %f379, %f355;
	fma.rn.f32 	%f436, %f372, %f379, %f356;
	fma.rn.f32 	%f437, %f365, %f380, %f357;
	fma.rn.f32 	%f438, %f366, %f380, %f358;
	fma.rn.f32 	%f439, %f367, %f380, %f359;
	fma.rn.f32 	%f440, %f368, %f380, %f360;
	fma.rn.f32 	%f441, %f369, %f380, %f361;
	fma.rn.f32 	%f442, %f370, %f380, %f362;
	fma.rn.f32 	%f443, %f371, %f380, %f363;
	fma.rn.f32 	%f444, %f372, %f380, %f364;
	ld.shared.v4.f32 	{%f445, %f446, %f447, %f448}, [%r8+1536];
	ld.shared.v4.f32 	{%f449, %f450, %f451, %f452}, [%r8+1552];
	ld.shared.v4.f32 	{%f453, %f454, %f455, %f456}, [%r9+1536];
	ld.shared.v4.f32 	{%f457, %f458, %f459, %f460}, [%r9+1552];
	fma.rn.f32 	%f461, %f445, %f453, %f381;
	fma.rn.f32 	%f462, %f446, %f453, %f382;
	fma.rn.f32 	%f463, %f447, %f453, %f383;
	fma.rn.f32 	%f464, %f448, %f453, %f384;
	fma.rn.f32 	%f465, %f449, %f453, %f385;
	fma.rn.f32 	%f466, %f450, %f453, %f386;
	fma.rn.f32 	%f467, %f451, %f453, %f387;
	fma.rn.f32 	%f468, %f452, %f453, %f388;
	fma.rn.f32 	%f469, %f445, %f454, %f389;
	fma.rn.f32 	%f470, %f446, %f454, %f390;
	fma.rn.f32 	%f471, %f447, %f454, %f391;
	fma.rn.f32 	%f472, %f448, %f454, %f392;
	fma.rn.f32 	%f473, %f449, %f454, %f393;
	fma.rn.f32 	%f474, %f450, %f454, %f394;
	fma.rn.f32 	%f475, %f451, %f454, %f395;
	fma.rn.f32 	%f476, %f452, %f454, %f396;
	fma.rn.f32 	%f477, %f445, %f455, %f397;
	fma.rn.f32 	%f478, %f446, %f455, %f398;
	fma.rn.f32 	%f479, %f447, %f455, %f399;
	fma.rn.f32 	%f480, %f448, %f455, %f400;
	fma.rn.f32 	%f481, %f449, %f455, %f401;
	fma.rn.f32 	%f482, %f450, %f455, %f402;
	fma.rn.f32 	%f483, %f451, %f455, %f403;
	fma.rn.f32 	%f484, %f452, %f455, %f404;
	fma.rn.f32 	%f485, %f445, %f456, %f405;
	fma.rn.f32 	%f486, %f446, %f456, %f406;
	fma.rn.f32 	%f487, %f447, %f456, %f407;
	fma.rn.f32 	%f488, %f448, %f456, %f408;
	fma.rn.f32 	%f489, %f449, %f456, %f409;
	fma.rn.f32 	%f490, %f450, %f456, %f410;
	fma.rn.f32 	%f491, %f451, %f456, %f411;
	fma.rn.f32 	%f492, %f452, %f456, %f412;
	fma.rn.f32 	%f493, %f445, %f457, %f413;
	fma.rn.f32 	%f494, %f446, %f457, %f414;
	fma.rn.f32 	%f495, %f447, %f457, %f415;
	fma.rn.f32 	%f496, %f448, %f457, %f416;
	fma.rn.f32 	%f497, %f449, %f457, %f417;
	fma.rn.f32 	%f498, %f450, %f457, %f418;
	fma.rn.f32 	%f499, %f451, %f457, %f419;
	fma.rn.f32 	%f500, %f452, %f457, %f420;
	fma.rn.f32 	%f501, %f445, %f458, %f421;
	fma.rn.f32 	%f502, %f446, %f458, %f422;
	fma.rn.f32 	%f503, %f447, %f458, %f423;
	fma.rn.f32 	%f504, %f448, %f458, %f424;
	fma.rn.f32 	%f505, %f449, %f458, %f425;
	fma.rn.f32 	%f506, %f450, %f458, %f426;
	fma.rn.f32 	%f507, %f451, %f458, %f427;
	fma.rn.f32 	%f508, %f452, %f458, %f428;
	fma.rn.f32 	%f509, %f445, %f459, %f429;
	fma.rn.f32 	%f510, %f446, %f459, %f430;
	fma.rn.f32 	%f511, %f447, %f459, %f431;
	fma.rn.f32 	%f512, %f448, %f459, %f432;
	fma.rn.f32 	%f513, %f449, %f459, %f433;
	fma.rn.f32 	%f514, %f450, %f459, %f434;
	fma.rn.f32 	%f515, %f451, %f459, %f435;
	fma.rn.f32 	%f516, %f452, %f459, %f436;
	fma.rn.f32 	%f517, %f445, %f460, %f437;
	fma.rn.f32 	%f518, %f446, %f460, %f438;
	fma.rn.f32 	%f519, %f447, %f460, %f439;
	fma.rn.f32 	%f520, %f448, %f460, %f440;
	fma.rn.f32 	%f521, %f449, %f460, %f441;
	fma.rn.f32 	%f522, %f450, %f460, %f442;
	fma.rn.f32 	%f523, %f451, %f460, %f443;
	fma.rn.f32 	%f524, %f452, %f460, %f444;
	ld.shared.v4.f32 	{%f525, %f526, %f527, %f528}, [%r8+2048];
	ld.shared.v4.f32 	{%f529, %f530, %f531, %f532}, [%r8+2064];
	ld.shared.v4.f32 	{%f533, %f534, %f535, %f536}, [%r9+2048];
	ld.shared.v4.f32 	{%f537, %f538, %f539, %f540}, [%r9+2064];
	fma.rn.f32 	%f541, %f525, %f533, %f461;
	fma.rn.f32 	%f542, %f526, %f533, %f462;
	fma.rn.f32 	%f543, %f527, %f533, %f463;
	fma.rn.f32 	%f544, %f528, %f533, %f464;
	fma.rn.f32 	%f545, %f529, %f533, %f465;
	fma.rn.f32 	%f546, %f530, %f533, %f466;
	fma.rn.f32 	%f547, %f531, %f533, %f467;
	fma.rn.f32 	%f548, %f532, %f533, %f468;
	fma.rn.f32 	%f549, %f525, %f534, %f469;
	fma.rn.f32 	%f550, %f526, %f534, %f470;
	fma.rn.f32 	%f551, %f527, %f534, %f471;
	fma.rn.f32 	%f552, %f528, %f534, %f472;
	fma.rn.f32 	%f553, %f529, %f534, %f473;
	fma.rn.f32 	%f554, %f530, %f534, %f474;
	fma.rn.f32 	%f555, %f531, %f534, %f475;
	fma.rn.f32 	%f556, %f532, %f534, %f476;
	fma.rn.f32 	%f557, %f525, %f535, %f477;
	fma.rn.f32 	%f558, %f526, %f535, %f478;
	fma.rn.f32 	%f559, %f527, %f535, %f479;
	fma.rn.f32 	%f560, %f528, %f535, %f480;
	fma.rn.f32 	%f561, %f529, %f535, %f481;
	fma.rn.f32 	%f562, %f530, %f535, %f482;
	fma.rn.f32 	%f563, %f531, %f535, %f483;
	fma.rn.f32 	%f564, %f532, %f535, %f484;
	fma.rn.f32 	%f565, %f525, %f536, %f485;
	fma.rn.f32 	%f566, %f526, %f536, %f486;
	fma.rn.f32 	%f567, %f527, %f536, %f487;
	fma.rn.f32 	%f568, %f528, %f536, %f488;
	fma.rn.f32 	%f569, %f529, %f536, %f489;
	fma.rn.f32 	%f570, %f530, %f536, %f490;
	fma.rn.f32 	%f571, %f531, %f536, %f491;
	fma.rn.f32 	%f572, %f532, %f536, %f492;
	fma.rn.f32 	%f573, %f525, %f537, %f493;
	fma.rn.f32 	%f574, %f526, %f537, %f494;
	fma.rn.f32 	%f575, %f527, %f537, %f495;
	fma.rn.f32 	%f576, %f528, %f537, %f496;
	fma.rn.f32 	%f577, %f529, %f537, %f497;
	fma.rn.f32 	%f578, %f530, %f537, %f498;
	fma.rn.f32 	%f579, %f531, %f537, %f499;
	fma.rn.f32 	%f580, %f532, %f537, %f500;
	fma.rn.f32 	%f581, %f525, %f538, %f501;
	fma.rn.f32 	%f582, %f526, %f538, %f502;
	fma.rn.f32 	%f583, %f527, %f538, %f503;
	fma.rn.f32 	%f584, %f528, %f538, %f504;
	fma.rn.f32 	%f585, %f529, %f538, %f505;
	fma.rn.f32 	%f586, %f530, %f538, %f506;
	fma.rn.f32 	%f587, %f531, %f538, %f507;
	fma.rn.f32 	%f588, %f532, %f538, %f508;
	fma.rn.f32 	%f589, %f525, %f539, %f509;
	fma.rn.f32 	%f590, %f526, %f539, %f510;
	fma.rn.f32 	%f591, %f527, %f539, %f511;
	fma.rn.f32 	%f592, %f528, %f539, %f512;
	fma.rn.f32 	%f593, %f529, %f539, %f513;
	fma.rn.f32 	%f594, %f530, %f539, %f514;
	fma.rn.f32 	%f595, %f531, %f539, %f515;
	fma.rn.f32 	%f596, %f532, %f539, %f516;
	fma.rn.f32 	%f597, %f525, %f540, %f517;
	fma.rn.f32 	%f598, %f526, %f540, %f518;
	fma.rn.f32 	%f599, %f527, %f540, %f519;
	fma.rn.f32 	%f600, %f528, %f540, %f520;
	fma.rn.f32 	%f601, %f529, %f540, %f521;
	fma.rn.f32 	%f602, %f530, %f540, %f522;
	fma.rn.f32 	%f603, %f531, %f540, %f523;
	fma.rn.f32 	%f604, %f532, %f540, %f524;
	ld.shared.v4.f32 	{%f605, %f606, %f607, %f608}, [%r8+2560];
	ld.shared.v4.f32 	{%f609, %f610, %f611, %f612}, [%r8+2576];
	ld.shared.v4.f32 	{%f613, %f614, %f615, %f616}, [%r9+2560];
	ld.shared.v4.f32 	{%f617, %f618, %f619, %f620}, [%r9+2576];
	fma.rn.f32 	%f621, %f605, %f613, %f541;
	fma.rn.f32 	%f622, %f606, %f613, %f542;
	fma.rn.f32 	%f623, %f607, %f613, %f543;
	fma.rn.f32 	%f624, %f608, %f613, %f544;
	fma.rn.f32 	%f625, %f609, %f613, %f545;
	fma.rn.f32 	%f626, %f610, %f613, %f546;
	fma.rn.f32 	%f627, %f611, %f613, %f547;
	fma.rn.f32 	%f628, %f612, %f613, %f548;
	fma.rn.f32 	%f629, %f605, %f614, %f549;
	fma.rn.f32 	%f630, %f606, %f614, %f550;
	fma.rn.f32 	%f631, %f607, %f614, %f551;
	fma.rn.f32 	%f632, %f608, %f614, %f552;
	fma.rn.f32 	%f633, %f609, %f614, %f553;
	fma.rn.f32 	%f634, %f610, %f614, %f554;
	fma.rn.f32 	%f635, %f611, %f614, %f555;
	fma.rn.f32 	%f636, %f612, %f614, %f556;
	fma.rn.f32 	%f637, %f605, %f615, %f557;
	fma.rn.f32 	%f638, %f606, %f615, %f558;
	fma.rn.f32 	%f639, %f607, %f615, %f559;
	fma.rn.f32 	%f640, %f608, %f615, %f560;
	fma.rn.f32 	%f641, %f609, %f615, %f561;
	fma.rn.f32 	%f642, %f610, %f615, %f562;
	fma.rn.f32 	%f643, %f611, %f615, %f563;
	fma.rn.f32 	%f644, %f612, %f615, %f564;
	fma.rn.f32 	%f645, %f605, %f616, %f565;
	fma.rn.f32 	%f646, %f606, %f616, %f566;
	fma.rn.f32 	%f647, %f607, %f616, %f567;
	fma.rn.f32 	%f648, %f608, %f616, %f568;
	fma.rn.f32 	%f649, %f609, %f616, %f569;
	fma.rn.f32 	%f650, %f610, %f616, %f570;
	fma.rn.f32 	%f651, %f611, %f616, %f571;
	fma.rn.f32 	%f652, %f612, %f616, %f572;
	fma.rn.f32 	%f653, %f605, %f617, %f573;
	fma.rn.f32 	%f654, %f606, %f617, %f574;
	fma.rn.f32 	%f655, %f607, %f617, %f575;
	fma.rn.f32 	%f656, %f608, %f617, %f576;
	fma.rn.f32 	%f657, %f609, %f617, %f577;
	fma.rn.f32 	%f658, %f610, %f617, %f578;
	fma.rn.f32 	%f659, %f611, %f617, %f579;
	fma.rn.f32 	%f660, %f612, %f617, %f580;
	fma.rn.f32 	%f661, %f605, %f618, %f581;
	fma.rn.f32 	%f662, %f606, %f618, %f582;
	fma.rn.f32 	%f663, %f607, %f618, %f583;
	fma.rn.f32 	%f664, %f608, %f618, %f584;
	fma.rn.f32 	%f665, %f609, %f618, %f585;
	fma.rn.f32 	%f666, %f610, %f618, %f586;
	fma.rn.f32 	%f667, %f611, %f618, %f587;
	fma.rn.f32 	%f668, %f612, %f618, %f588;
	fma.rn.f32 	%f669, %f605, %f619, %f589;
	fma.rn.f32 	%f670, %f606, %f619, %f590;
	fma.rn.f32 	%f671, %f607, %f619, %f591;
	fma.rn.f32 	%f672, %f608, %f619, %f592;
	fma.rn.f32 	%f673, %f609, %f619, %f593;
	fma.rn.f32 	%f674, %f610, %f619, %f594;
	fma.rn.f32 	%f675, %f611, %f619, %f595;
	fma.rn.f32 	%f676, %f612, %f619, %f596;
	fma.rn.f32 	%f677, %f605, %f620, %f597;
	fma.rn.f32 	%f678, %f606, %f620, %f598;
	fma.rn.f32 	%f679, %f607, %f620, %f599;
	fma.rn.f32 	%f680, %f608, %f620, %f600;
	fma.rn.f32 	%f681, %f609, %f620, %f601;
	fma.rn.f32 	%f682, %f610, %f620, %f602;
	fma.rn.f32 	%f683, %f611, %f620, %f603;
	fma.rn.f32 	%f684, %f612, %f620, %f604;
	ld.shared.v4.f32 	{%f685, %f686, %f687, %f688}, [%r8+3072];
	ld.shared.v4.f32 	{%f689, %f690, %f691, %f692}, [%r8+3088];
	ld.shared.v4.f32 	{%f693, %f694, %f695, %f696}, [%r9+3072];
	ld.shared.v4.f32 	{%f697, %f698, %f699, %f700}, [%r9+3088];
	fma.rn.f32 	%f701, %f685, %f693, %f621;
	fma.rn.f32 	%f702, %f686, %f693, %f622;
	fma.rn.f32 	%f703, %f687, %f693, %f623;
	fma.rn.f32 	%f704, %f688, %f693, %f624;
	fma.rn.f32 	%f705, %f689, %f693, %f625;
	fma.rn.f32 	%f706, %f690, %f693, %f626;
	fma.rn.f32 	%f707, %f691, %f693, %f627;
	fma.rn.f32 	%f708, %f692, %f693, %f628;
	fma.rn.f32 	%f709, %f685, %f694, %f629;
	fma.rn.f32 	%f710, %f686, %f694, %f630;
	fma.rn.f32 	%f711, %f687, %f694, %f631;
	fma.rn.f32 	%f712, %f688, %f694, %f632;
	fma.rn.f32 	%f713, %f689, %f694, %f633;
	fma.rn.f32 	%f714, %f690, %f694, %f634;
	fma.rn.f32 	%f715, %f691, %f694, %f635;
	fma.rn.f32 	%f716, %f692, %f694, %f636;
	fma.rn.f32 	%f717, %f685, %f695, %f637;
	fma.rn.f32 	%f718, %f686, %f695, %f638;
	fma.rn.f32 	%f719, %f687, %f695, %f639;
	fma.rn.f32 	%f720, %f688, %f695, %f640;
	fma.rn.f32 	%f721, %f689, %f695, %f641;
	fma.rn.f32 	%f722, %f690, %f695, %f642;
	fma.rn.f32 	%f723, %f691, %f695, %f643;
	fma.rn.f32 	%f724, %f692, %f695, %f644;
	fma.rn.f32 	%f725, %f685, %f696, %f645;
	fma.rn.f32 	%f726, %f686, %f696, %f646;
	fma.rn.f32 	%f727, %f687, %f696, %f647;
	fma.rn.f32 	%f728, %f688, %f696, %f648;
	fma.rn.f32 	%f729, %f689, %f696, %f649;
	fma.rn.f32 	%f730, %f690, %f696, %f650;
	fma.rn.f32 	%f731, %f691, %f696, %f651;
	fma.rn.f32 	%f732, %f692, %f696, %f652;
	fma.rn.f32 	%f733, %f685, %f697, %f653;
	fma.rn.f32 	%f734, %f686, %f697, %f654;
	fma.rn.f32 	%f735, %f687, %f697, %f655;
	fma.rn.f32 	%f736, %f688, %f697, %f656;
	fma.rn.f32 	%f737, %f689, %f697, %f657;
	fma.rn.f32 	%f738, %f690, %f697, %f658;
	fma.rn.f32 	%f739, %f691, %f697, %f659;
	fma.rn.f32 	%f740, %f692, %f697, %f660;
	fma.rn.f32 	%f741, %f685, %f698, %f661;
	fma.rn.f32 	%f742, %f686, %f698, %f662;
	fma.rn.f32 	%f743, %f687, %f698, %f663;
	fma.rn.f32 	%f744, %f688, %f698, %f664;
	fma.rn.f32 	%f745, %f689, %f698, %f665;
	fma.rn.f32 	%f746, %f690, %f698, %f666;
	fma.rn.f32 	%f747, %f691, %f698, %f667;
	fma.rn.f32 	%f748, %f692, %f698, %f668;
	fma.rn.f32 	%f749, %f685, %f699, %f669;
	fma.rn.f32 	%f750, %f686, %f699, %f670;
	fma.rn.f32 	%f751, %f687, %f699, %f671;
	fma.rn.f32 	%f752, %f688, %f699, %f672;
	fma.rn.f32 	%f753, %f689, %f699, %f673;
	fma.rn.f32 	%f754, %f690, %f699, %f674;
	fma.rn.f32 	%f755, %f691, %f699, %f675;
	fma.rn.f32 	%f756, %f692, %f699, %f676;
	fma.rn.f32 	%f757, %f685, %f700, %f677;
	fma.rn.f32 	%f758, %f686, %f700, %f678;
	fma.rn.f32 	%f759, %f687, %f700, %f679;
	fma.rn.f32 	%f760, %f688, %f700, %f680;
	fma.rn.f32 	%f761, %f689, %f700, %f681;
	fma.rn.f32 	%f762, %f690, %f700, %f682;
	fma.rn.f32 	%f763, %f691, %f700, %f683;
	fma.rn.f32 	%f764, %f692, %f700, %f684;
	ld.shared.v4.f32 	{%f765, %f766, %f767, %f768}, [%r8+3584];
	ld.shared.v4.f32 	{%f769, %f770, %f771, %f772}, [%r8+3600];
	ld.shared.v4.f32 	{%f773, %f774, %f775, %f776}, [%r9+3584];
	ld.shared.v4.f32 	{%f777, %f778, %f779, %f780}, [%r9+3600];
	fma.rn.f32 	%f1039, %f765, %f773, %f701;
	fma.rn.f32 	%f1040, %f766, %f773, %f702;
	fma.rn.f32 	%f1041, %f767, %f773, %f703;
	fma.rn.f32 	%f1042, %f768, %f773, %f704;
	fma.rn.f32 	%f1043, %f769, %f773, %f705;
	fma.rn.f32 	%f1044, %f770, %f773, %f706;
	fma.rn.f32 	%f1045, %f771, %f773, %f707;
	fma.rn.f32 	%f1046, %f772, %f773, %f708;
	fma.rn.f32 	%f1047, %f765, %f774, %f709;
	fma.rn.f32 	%f1048, %f766, %f774, %f710;
	fma.rn.f32 	%f1049, %f767, %f774, %f711;
	fma.rn.f32 	%f1050, %f768, %f774, %f712;
	fma.rn.f32 	%f1051, %f769, %f774, %f713;
	fma.rn.f32 	%f1052, %f770, %f774, %f714;
	fma.rn.f32 	%f1053, %f771, %f774, %f715;
	fma.rn.f32 	%f1054, %f772, %f774, %f716;
	fma.rn.f32 	%f1055, %f765, %f775, %f717;
	fma.rn.f32 	%f1056, %f766, %f775, %f718;
	fma.rn.f32 	%f1057, %f767, %f775, %f719;
	fma.rn.f32 	%f1058, %f768, %f775, %f720;
	fma.rn.f32 	%f1059, %f769, %f775, %f721;
	fma.rn.f32 	%f1060, %f770, %f775, %f722;
	fma.rn.f32 	%f1061, %f771, %f775, %f723;
	fma.rn.f32 	%f1062, %f772, %f775, %f724;
	fma.rn.f32 	%f1063, %f765, %f776, %f725;
	fma.rn.f32 	%f1064, %f766, %f776, %f726;
	fma.rn.f32 	%f1065, %f767, %f776, %f727;
	fma.rn.f32 	%f1066, %f768, %f776, %f728;
	fma.rn.f32 	%f1067, %f769, %f776, %f729;
	fma.rn.f32 	%f1068, %f770, %f776, %f730;
	fma.rn.f32 	%f1069, %f771, %f776, %f731;
	fma.rn.f32 	%f1070, %f772, %f776, %f732;
	fma.rn.f32 	%f1071, %f765, %f777, %f733;
	fma.rn.f32 	%f1072, %f766, %f777, %f734;
	fma.rn.f32 	%f1073, %f767, %f777, %f735;
	fma.rn.f32 	%f1074, %f768, %f777, %f736;
	fma.rn.f32 	%f1075, %f769, %f777, %f737;
	fma.rn.f32 	%f1076, %f770, %f777, %f738;
	fma.rn.f32 	%f1077, %f771, %f777, %f739;
	fma.rn.f32 	%f1078, %f772, %f777, %f740;
	fma.rn.f32 	%f1079, %f765, %f778, %f741;
	fma.rn.f32 	%f1080, %f766, %f778, %f742;
	fma.rn.f32 	%f1081, %f767, %f778, %f743;
	fma.rn.f32 	%f1082, %f768, %f778, %f744;
	fma.rn.f32 	%f1083, %f769, %f778, %f745;
	fma.rn.f32 	%f1084, %f770, %f778, %f746;
	fma.rn.f32 	%f1085, %f771, %f778, %f747;
	fma.rn.f32 	%f1086, %f772, %f778, %f748;
	fma.rn.f32 	%f1087, %f765, %f779, %f749;
	fma.rn.f32 	%f1088, %f766, %f779, %f750;
	fma.rn.f32 	%f1089, %f767, %f779, %f751;
	fma.rn.f32 	%f1090, %f768, %f779, %f752;
	fma.rn.f32 	%f1091, %f769, %f779, %f753;
	fma.rn.f32 	%f1092, %f770, %f779, %f754;
	fma.rn.f32 	%f1093, %f771, %f779, %f755;
	fma.rn.f32 	%f1094, %f772, %f779, %f756;
	fma.rn.f32 	%f1095, %f765, %f780, %f757;
	fma.rn.f32 	%f1096, %f766, %f780, %f758;
	fma.rn.f32 	%f1097, %f767, %f780, %f759;
	fma.rn.f32 	%f1098, %f768, %f780, %f760;
	fma.rn.f32 	%f1099, %f769, %f780, %f761;
	fma.rn.f32 	%f1100, %f770, %f780, %f762;
	fma.rn.f32 	%f1101, %f771, %f780, %f763;
	fma.rn.f32 	%f1102, %f772, %f780, %f764;
	bar.sync 	0;
	add.s32 	%r50, %r50, 8;
	add.s64 	%rd35, %rd35, %rd2;
	add.s64 	%rd34, %rd34, 32;
	setp.lt.s32 	%p2, %r50, %r13;
	@%p2 bra 	$L__BB0_2;
$L__BB0_3:
	ld.param.u64 	%rd33, [_Z10mysgemm_v8iiifPKfS0_fPf_param_7];
	ld.param.f32 	%f974, [_Z10mysgemm_v8iiifPKfS0_fPf_param_6];
	ld.param.f32 	%f973, [_Z10mysgemm_v8iiifPKfS0_fPf_param_3];
	ld.param.u32 	%r49, [_Z10mysgemm_v8iiifPKfS0_fPf_param_0];
	mov.u32 	%r36, %ctaid.y;
	mul.lo.s32 	%r37, %r36, %r49;
	shl.b32 	%r38, %r37, 7;
	mov.u32 	%r39, %ctaid.x;
	shl.b32 	%r40, %r39, 7;
	add.s32 	%r41, %r40, %r38;
	cvt.s64.s32 	%rd19, %r41;
	cvta.to.global.u64 	%rd20, %rd33;
	mov.u32 	%r42, %tid.x;
	shr.u32 	%r43, %r42, 1;
	and.b32  	%r44, %r43, 120;
	shl.b32 	%r45, %r42, 3;
	and.b32  	%r46, %r45, 120;
	mad.lo.s32 	%r47, %r44, %r49, %r46;
	cvt.s64.s32 	%rd21, %r47;
	add.s64 	%rd22, %rd19, %rd21;
	shl.b64 	%rd23, %rd22, 2;
	add.s64 	%rd24, %rd20, %rd23;
	ld.global.v4.f32 	{%f781, %f782, %f783, %f784}, [%rd24];
	ld.global.v4.f32 	{%f785, %f786, %f787, %f788}, [%rd24+16];
	mul.wide.s32 	%rd25, %r49, 4;
	add.s64 	%rd26, %rd24, %rd25;
	ld.global.v4.f32 	{%f789, %f790, %f791, %f792}, [%rd26];
	ld.global.v4.f32 	{%f793, %f794, %f795, %f796}, [%rd26+16];
	add.s64 	%rd27, %rd26, %rd25;
	ld.global.v4.f32 	{%f797, %f798, %f799, %f800}, [%rd27];
	ld.global.v4.f32 	{%f801, %f802, %f803, %f804}, [%rd27+16];
	add.s64 	%rd28, %rd27, %rd25;
	ld.global.v4.f32 	{%f805, %f806, %f807, %f808}, [%rd28];
	ld.global.v4.f32 	{%f809, %f810, %f811, %f812}, [%rd28+16];
	add.s64 	%rd29, %rd28, %rd25;
	ld.global.v4.f32 	{%f813, %f814, %f815, %f816}, [%rd29];
	ld.global.v4.f32 	{%f817, %f818, %f819, %f820}, [%rd29+16];
	add.s64 	%rd30, %rd29, %rd25;
	ld.global.v4.f32 	{%f821, %f822, %f823, %f824}, [%rd30];
	ld.global.v4.f32 	{%f825, %f826, %f827, %f828}, [%rd30+16];
	add.s64 	%rd31, %rd30, %rd25;
	ld.global.v4.f32 	{%f829, %f830, %f831, %f832}, [%rd31];
	ld.global.v4.f32 	{%f833, %f834, %f835, %f836}, [%rd31+16];
	add.s64 	%rd32, %rd31, %rd25;
	ld.global.v4.f32 	{%f837, %f838, %f839, %f840}, [%rd32];
	ld.global.v4.f32 	{%f841, %f842, %f843, %f844}, [%rd32+16];
	mul.f32 	%f845, %f974, %f781;
	fma.rn.f32 	%f846, %f973, %f1039, %f845;
	mul.f32 	%f847, %f974, %f782;
	fma.rn.f32 	%f848, %f973, %f1040, %f847;
	mul.f32 	%f849, %f974, %f783;
	fma.rn.f32 	%f850, %f973, %f1041, %f849;
	mul.f32 	%f851, %f974, %f784;
	fma.rn.f32 	%f852, %f973, %f1042, %f851;
	mul.f32 	%f853, %f974, %f785;
	fma.rn.f32 	%f854, %f973, %f1043, %f853;
	mul.f32 	%f855, %f974, %f786;
	fma.rn.f32 	%f856, %f973, %f1044, %f855;
	mul.f32 	%f857, %f974, %f787;
	fma.rn.f32 	%f858, %f973, %f1045, %f857;
	mul.f32 	%f859, %f974, %f788;
	fma.rn.f32 	%f860, %f973, %f1046, %f859;
	mul.f32 	%f861, %f974, %f789;
	fma.rn.f32 	%f862, %f973, %f1047, %f861;
	mul.f32 	%f863, %f974, %f790;
	fma.rn.f32 	%f864, %f973, %f1048, %f863;
	mul.f32 	%f865, %f974, %f791;
	fma.rn.f32 	%f866, %f973, %f1049, %f865;
	mul.f32 	%f867, %f974, %f792;
	fma.rn.f32 	%f868, %f973, %f1050, %f867;
	mul.f32 	%f869, %f974, %f793;
	fma.rn.f32 	%f870, %f973, %f1051, %f869;
	mul.f32 	%f871, %f974, %f794;
	fma.rn.f32 	%f872, %f973, %f1052, %f871;
	mul.f32 	%f873, %f974, %f795;
	fma.rn.f32 	%f874, %f973, %f1053, %f873;
	mul.f32 	%f875, %f974, %f796;
	fma.rn.f32 	%f876, %f973, %f1054, %f875;
	mul.f32 	%f877, %f974, %f797;
	fma.rn.f32 	%f878, %f973, %f1055, %f877;
	mul.f32 	%f879, %f974, %f798;
	fma.rn.f32 	%f880, %f973, %f1056, %f879;
	mul.f32 	%f881, %f974, %f799;
	fma.rn.f32 	%f882, %f973, %f1057, %f881;
	mul.f32 	%f883, %f974, %f800;
	fma.rn.f32 	%f884, %f973, %f1058, %f883;
	mul.f32 	%f885, %f974, %f801;
	fma.rn.f32 	%f886, %f973, %f1059, %f885;
	mul.f32 	%f887, %f974, %f802;
	fma.rn.f32 	%f888, %f973, %f1060, %f887;
	mul.f32 	%f889, %f974, %f803;
	fma.rn.f32 	%f890, %f973, %f1061, %f889;
	mul.f32 	%f891, %f974, %f804;
	fma.rn.f32 	%f892, %f973, %f1062, %f891;
	mul.f32 	%f893, %f974, %f805;
	fma.rn.f32 	%f894, %f973, %f1063, %f893;
	mul.f32 	%f895, %f974, %f806;
	fma.rn.f32 	%f896, %f973, %f1064, %f895;
	mul.f32 	%f897, %f974, %f807;
	fma.rn.f32 	%f898, %f973, %f1065, %f897;
	mul.f32 	%f899, %f974, %f808;
	fma.rn.f32 	%f900, %f973, %f1066, %f899;
	mul.f32 	%f901, %f974, %f809;
	fma.rn.f32 	%f902, %f973, %f1067, %f901;
	mul.f32 	%f903, %f974, %f810;
	fma.rn.f32 	%f904, %f973, %f1068, %f903;
	mul.f32 	%f905, %f974, %f811;
	fma.rn.f32 	%f906, %f973, %f1069, %f905;
	mul.f32 	%f907, %f974, %f812;
	fma.rn.f32 	%f908, %f973, %f1070, %f907;
	mul.f32 	%f909, %f974, %f813;
	fma.rn.f32 	%f910, %f973, %f1071, %f909;
	mul.f32 	%f911, %f974, %f814;
	fma.rn.f32 	%f912, %f973, %f1072, %f911;
	mul.f32 	%f913, %f974, %f815;
	fma.rn.f32 	%f914, %f973, %f1073, %f913;
	mul.f32 	%f915, %f974, %f816;
	fma.rn.f32 	%f916, %f973, %f1074, %f915;
	mul.f32 	%f917, %f974, %f817;
	fma.rn.f32 	%f918, %f973, %f1075, %f917;
	mul.f32 	%f919, %f974, %f818;
	fma.rn.f32 	%f920, %f973, %f1076, %f919;
	mul.f32 	%f921, %f974, %f819;
	fma.rn.f32 	%f922, %f973, %f1077, %f921;
	mul.f32 	%f923, %f974, %f820;
	fma.rn.f32 	%f924, %f973, %f1078, %f923;
	mul.f32 	%f925, %f974, %f821;
	fma.rn.f32 	%f926, %f973, %f1079, %f925;
	mul.f32 	%f927, %f974, %f822;
	fma.rn.f32 	%f928, %f973, %f1080, %f927;
	mul.f32 	%f929, %f974, %f823;
	fma.rn.f32 	%f930, %f973, %f1081, %f929;
	mul.f32 	%f931, %f974, %f824;
	fma.rn.f32 	%f932, %f973, %f1082, %f931;
	mul.f32 	%f933, %f974, %f825;
	fma.rn.f32 	%f934, %f973, %f1083, %f933;
	mul.f32 	%f935, %f974, %f826;
	fma.rn.f32 	%f936, %f973, %f1084, %f935;
	mul.f32 	%f937, %f974, %f827;
	fma.rn.f32 	%f938, %f973, %f1085, %f937;
	mul.f32 	%f939, %f974, %f828;
	fma.rn.f32 	%f940, %f973, %f1086, %f939;
	mul.f32 	%f941, %f974, %f829;
	fma.rn.f32 	%f942, %f973, %f1087, %f941;
	mul.f32 	%f943, %f974, %f830;
	fma.rn.f32 	%f944, %f973, %f1088, %f943;
	mul.f32 	%f945, %f974, %f831;
	fma.rn.f32 	%f946, %f973, %f1089, %f945;
	mul.f32 	%f947, %f974, %f832;
	fma.rn.f32 	%f948, %f973, %f1090, %f947;
	mul.f32 	%f949, %f974, %f833;
	fma.rn.f32 	%f950, %f973, %f1091, %f949;
	mul.f32 	%f951, %f974, %f834;
	fma.rn.f32 	%f952, %f973, %f1092, %f951;
	mul.f32 	%f953, %f974, %f835;
	fma.rn.f32 	%f954, %f973, %f1093, %f953;
	mul.f32 	%f955, %f974, %f836;
	fma.rn.f32 	%f956, %f973, %f1094, %f955;
	mul.f32 	%f957, %f974, %f837;
	fma.rn.f32 	%f958, %f973, %f1095, %f957;
	mul.f32 	%f959, %f974, %f838;
	fma.rn.f32 	%f960, %f973, %f1096, %f959;
	mul.f32 	%f961, %f974, %f839;
	fma.rn.f32 	%f962, %f973, %f1097, %f961;
	mul.f32 	%f963, %f974, %f840;
	fma.rn.f32 	%f964, %f973, %f1098, %f963;
	mul.f32 	%f965, %f974, %f841;
	fma.rn.f32 	%f966, %f973, %f1099, %f965;
	mul.f32 	%f967, %f974, %f842;
	fma.rn.f32 	%f968, %f973, %f1100, %f967;
	mul.f32 	%f969, %f974, %f843;
	fma.rn.f32 	%f970, %f973, %f1101, %f969;
	mul.f32 	%f971, %f974, %f844;
	fma.rn.f32 	%f972, %f973, %f1102, %f971;
	st.global.v4.f32 	[%rd24], {%f846, %f848, %f850, %f852};
	st.global.v4.f32 	[%rd24+16], {%f854, %f856, %f858, %f860};
	st.global.v4.f32 	[%rd26], {%f862, %f864, %f866, %f868};
	st.global.v4.f32 	[%rd26+16], {%f870, %f872, %f874, %f876};
	st.global.v4.f32 	[%rd27], {%f878, %f880, %f882, %f884};
	st.global.v4.f32 	[%rd27+16], {%f886, %f888, %f890, %f892};
	st.global.v4.f32 	[%rd28], {%f894, %f896, %f898, %f900};
	st.global.v4.f32 	[%rd28+16], {%f902, %f904, %f906, %f908};
	st.global.v4.f32 	[%rd29], {%f910, %f912, %f914, %f916};
	st.global.v4.f32 	[%rd29+16], {%f918, %f920, %f922, %f924};
	st.global.v4.f32 	[%rd30], {%f926, %f928, %f930, %f932};
	st.global.v4.f32 	[%rd30+16], {%f934, %f936, %f938, %f940};
	st.global.v4.f32 	[%rd31], {%f942, %f944, %f946, %f948};
	st.global.v4.f32 	[%rd31+16], {%f950, %f952, %f954, %f956};
	st.global.v4.f32 	[%rd32], {%f958, %f960, %f962, %f964};
	st.global.v4.f32 	[%rd32+16], {%f966, %f968, %f970, %f972};
	ret;

}
	// .globl	_Z14mysgemm_v8_anoiiifPKfS0_fPf
.visible .entry _Z14mysgemm_v8_anoiiifPKfS0_fPf(
	.param .u32 _Z14mysgemm_v8_anoiiifPKfS0_fPf_param_0,
	.param .u32 _Z14mysgemm_v8_anoiiifPKfS0_fPf_param_1,
	.param .u32 _Z14mysgemm_v8_anoiiifPKfS0_fPf_param_2,
	.param .f32 _Z14mysgemm_v8_anoiiifPKfS0_fPf_param_3,
	.param .u64 .ptr .align 1 _Z14mysgemm_v8_anoiiifPKfS0_fPf_param_4,
	.param .u64 .ptr .align 1 _Z14mysgemm_v8_anoiiifPKfS0_fPf_param_5,
	.param .f32 _Z14mysgemm_v8_anoiiifPKfS0_fPf_param_6,
	.param .u64 .ptr .align 1 _Z14mysgemm_v8_anoiiifPKfS0_fPf_param_7
)
.maxntid 256
{
	.reg .pred 	%p<3>;
	.reg .b32 	%r<51>;
	.reg .b32 	%f<1103>;
	.reg .b64 	%rd<36>;
	// demoted variable
	.shared .align 4 .b8 _ZZ14mysgemm_v8_anoiiifPKfS0_fPfE3sa8[4096];
	// demoted variable
	.shared .align 4 .b8 _ZZ14mysgemm_v8_anoiiifPKfS0_fPfE3sb8[4096];
	ld.param.u32 	%r14, [_Z14mysgemm_v8_anoiiifPKfS0_fPf_param_2];
	ld.param.u64 	%rd8, [_Z14mysgemm_v8_anoiiifPKfS0_fPf_param_4];
	ld.param.u64 	%rd9, [_Z14mysgemm_v8_anoiiifPKfS0_fPf_param_5];
	mov.u32 	%r1, %tid.x;
	mov.u32 	%r15, %ctaid.x;
	mov.u32 	%r16, %ctaid.y;
	shr.u32 	%r2, %r1, 1;
	shl.b32 	%r17, %r1, 3;
	and.b32  	%r3, %r17, 120;
	and.b32  	%r4, %r2, 120;
	shl.b32 	%r5, %r15, 7;
	shl.b32 	%r6, %r16, 7;
	setp.lt.s32 	%p1, %r14, 1;
	mov.f32 	%f1039, 0f00000000;
	mov.f32 	%f1040, %f1039;
	mov.f32 	%f1041, %f1039;
	mov.f32 	%f1042, %f1039;
	mov.f32 	%f1043, %f1039;
	mov.f32 	%f1044, %f1039;
	mov.f32 	%f1045, %f1039;
	mov.f32 	%f1046, %f1039;
	mov.f32 	%f1047, %f1039;
	mov.f32 	%f1048, %f1039;
	mov.f32 	%f1049, %f1039;
	mov.f32 	%f1050, %f1039;
	mov.f32 	%f1051, %f1039;
	mov.f32 	%f1052, %f1039;
	mov.f32 	%f1053, %f1039;
	mov.f32 	%f1054, %f1039;
	mov.f32 	%f1055, %f1039;
	mov.f32 	%f1056, %f1039;
	mov.f32 	%f1057, %f1039;
	mov.f32 	%f1058, %f1039;
	mov.f32 	%f1059, %f1039;
	mov.f32 	%f1060, %f1039;
	mov.f32 	%f1061, %f1039;
	mov.f32 	%f1062, %f1039;
	mov.f32 	%f1063, %f1039;
	mov.f32 	%f1064, %f1039;
	mov.f32 	%f1065, %f1039;
	mov.f32 	%f1066, %f1039;
	mov.f32 	%f1067, %f1039;
	mov.f32 	%f1068, %f1039;
	mov.f32 	%f1069, %f1039;
	mov.f32 	%f1070, %f1039;
	mov.f32 	%f1071, %f1039;
	mov.f32 	%f1072, %f1039;
	mov.f32 	%f1073, %f1039;
	mov.f32 	%f1074, %f1039;
	mov.f32 	%f1075, %f1039;
	mov.f32 	%f1076, %f1039;
	mov.f32 	%f1077, %f1039;
	mov.f32 	%f1078, %f1039;
	mov.f32 	%f1079, %f1039;
	mov.f32 	%f1080, %f1039;
	mov.f32 	%f1081, %f1039;
	mov.f32 	%f1082, %f1039;
	mov.f32 	%f1083, %f1039;
	mov.f32 	%f1084, %f1039;
	mov.f32 	%f1085, %f1039;
	mov.f32 	%f1086, %f1039;
	mov.f32 	%f1087, %f1039;
	mov.f32 	%f1088, %f1039;
	mov.f32 	%f1089, %f1039;
	mov.f32 	%f1090, %f1039;
	mov.f32 	%f1091, %f1039;
	mov.f32 	%f1092, %f1039;
	mov.f32 	%f1093, %f1039;
	mov.f32 	%f1094, %f1039;
	mov.f32 	%f1095, %f1039;
	mov.f32 	%f1096, %f1039;
	mov.f32 	%f1097, %f1039;
	mov.f32 	%f1098, %f1039;
	mov.f32 	%f1099, %f1039;
	mov.f32 	%f1100, %f1039;
	mov.f32 	%f1101, %f1039;
	mov.f32 	%f1102, %f1039;
	@%p1 bra 	$L__BB1_3;
	ld.param.u32 	%r48, [_Z14mysgemm_v8_anoiiifPKfS0_fPf_param_0];
	mul.lo.s32 	%r19, %r14, %r6;
	shl.b32 	%r20, %r48, 3;
	shl.b32 	%r21, %r1, 2;
	and.b32  	%r22, %r21, 4;
	shr.u32 	%r23, %r1, 5;
	and.b32  	%r24, %r21, 124;
	mad.lo.s32 	%r25, %r48, %r23, %r24;
	mad.lo.s32 	%r26, %r14, %r2, %r22;
	shl.b32 	%r27, %r1, 4;
	mov.u32 	%r28, _ZZ14mysgemm_v8_anoiiifPKfS0_fPfE3sa8;
	add.s32 	%r7, %r28, %r27;
	shl.b32 	%r29, %r2, 2;
	shl.b32 	%r30, %r1, 11;
	and.b32  	%r31, %r30, 2048;
	or.b32  	%r32, %r31, %r29;
	mov.u32 	%r33, _ZZ14mysgemm_v8_anoiiifPKfS0_fPfE3sb8;
	add.s32 	%r8, %r33, %r32;
	shl.b32 	%r34, %r3, 2;
	add.s32 	%r9, %r28, %r34;
	shl.b32 	%r35, %r4, 2;
	add.s32 	%r10, %r33, %r35;
	mul.wide.s32 	%rd11, %r19, 4;
	mul.wide.u32 	%rd12, %r26, 4;
	add.s64 	%rd13, %rd11, %rd12;
	cvta.to.global.u64 	%rd14, %rd9;
	add.s64 	%rd35, %rd14, %rd13;
	mul.wide.s32 	%rd15, %r5, 4;
	mul.wide.s32 	%rd16, %r25, 4;
	add.s64 	%rd17, %rd15, %rd16;
	cvta.to.global.u64 	%rd18, %rd8;
	add.s64 	%rd34, %rd18, %rd17;
	mul.wide.s32 	%rd3, %r20, 4;
	mov.f32 	%f1102, 0f00000000;
	mov.b32 	%r50, 0;
	mov.f32 	%f1101, %f1102;
	mov.f32 	%f1100, %f1102;
	mov.f32 	%f1099, %f1102;
	mov.f32 	%f1098, %f1102;
	mov.f32 	%f1097, %f1102;
	mov.f32 	%f1096, %f1102;
	mov.f32 	%f1095, %f1102;
	mov.f32 	%f1094, %f1102;
	mov.f32 	%f1093, %f1102;
	mov.f32 	%f1092, %f1102;
	mov.f32 	%f1091, %f1102;
	mov.f32 	%f1090, %f1102;
	mov.f32 	%f1089, %f1102;
	mov.f32 	%f1088, %f1102;
	mov.f32 	%f1087, %f1102;
	mov.f32 	%f1086, %f1102;
	mov.f32 	%f1085, %f1102;
	mov.f32 	%f1084, %f1102;
	mov.f32 	%f1083, %f1102;
	mov.f32 	%f1082, %f1102;
	mov.f32 	%f1081, %f1102;
	mov.f32 	%f1080, %f1102;
	mov.f32 	%f1079, %f1102;
	mov.f32 	%f1078, %f1102;
	mov.f32 	%f1077, %f1102;
	mov.f32 	%f1076, %f1102;
	mov.f32 	%f1075, %f1102;
	mov.f32 	%f1074, %f1102;
	mov.f32 	%f1073, %f1102;
	mov.f32 	%f1072, %f1102;
	mov.f32 	%f1071, %f1102;
	mov.f32 	%f1070, %f1102;
	mov.f32 	%f1069, %f1102;
	mov.f32 	%f1068, %f1102;
	mov.f32 	%f1067, %f1102;
	mov.f32 	%f1066, %f1102;
	mov.f32 	%f1065, %f1102;
	mov.f32 	%f1064, %f1102;
	mov.f32 	%f1063, %f1102;
	mov.f32 	%f1062, %f1102;
	mov.f32 	%f1061, %f1102;
	mov.f32 	%f1060, %f1102;
	mov.f32 	%f1059, %f1102;
	mov.f32 	%f1058, %f1102;
	mov.f32 	%f1057, %f1102;
	mov.f32 	%f1056, %f1102;
	mov.f32 	%f1055, %f1102;
	mov.f32 	%f1054, %f1102;
	mov.f32 	%f1053, %f1102;
	mov.f32 	%f1052, %f1102;
	mov.f32 	%f1051, %f1102;
	mov.f32 	%f1050, %f1102;
	mov.f32 	%f1049, %f1102;
	mov.f32 	%f1048, %f1102;
	mov.f32 	%f1047, %f1102;
	mov.f32 	%f1046, %f1102;
	mov.f32 	%f1045, %f1102;
	mov.f32 	%f1044, %f1102;
	mov.f32 	%f1043, %f1102;
	mov.f32 	%f1042, %f1102;
	mov.f32 	%f1041, %f1102;
	mov.f32 	%f1040, %f1102;
	mov.f32 	%f1039, %f1102;
$L__BB1_2:
	ld.global.v4.f32 	{%f197, %f198, %f199, %f200}, [%rd34];
	ld.global.v4.f32 	{%f201, %f202, %f203, %f204}, [%rd35];
	st.shared.v4.f32 	[%r7], {%f197, %f198, %f199, %f200};
	st.shared.f32 	[%r8], %f201;
	st.shared.f32 	[%r8+512], %f202;
	st.shared.f32 	[%r8+1024], %f203;
	st.shared.f32 	[%r8+1536], %f204;
	bar.sync 	0;
	ld.shared.v4.f32 	{%f205, %f206, %f207, %f208}, [%r9];
	ld.shared.v4.f32 	{%f209, %f210, %f211, %f212}, [%r9+16];
	ld.shared.v4.f32 	{%f213, %f214, %f215, %f216}, [%r10];
	ld.shared.v4.f32 	{%f217, %f218, %f219, %f220}, [%r10+16];
	fma.rn.f32 	%f221, %f205, %f213, %f1039;
	fma.rn.f32 	%f222, %f206, %f213, %f1040;
	fma.rn.f32 	%f223, %f207, %f213, %f1041;
	fma.rn.f32 	%f224, %f208, %f213, %f1042;
	fma.rn.f32 	%f225, %f209, %f213, %f1043;
	fma.rn.f32 	%f226, %f210, %f213, %f1044;
	fma.rn.f32 	%f227, %f211, %f213, %f1045;
	fma.rn.f32 	%f228, %f212, %f213, %f1046;
	fma.rn.f32 	%f229, %f205, %f214, %f1047;
	fma.rn.f32 	%f230, %f206, %f214, %f1048;
	fma.rn.f32 	%f231, %f207, %f214, %f1049;
	fma.rn.f32 	%f232, %f208, %f214, %f1050;
	fma.rn.f32 	%f233, %f209, %f214, %f1051;
	fma.rn.f32 	%f234, %f210, %f214, %f1052;
	fma.rn.f32 	%f235, %f211, %f214, %f1053;
	fma.rn.f32 	%f236, %f212, %f214, %f1054;
	fma.rn.f32 	%f237, %f205, %f215, %f1055;
	fma.rn.f32 	%f238, %f206, %f215, %f1056;
	fma.rn.f32 	%f239, %f207, %f215, %f1057;
	fma.rn.f32 	%f240, %f208, %f215, %f1058;
	fma.rn.f32 	%f241, %f209, %f215, %f1059;
	fma.rn.f32 	%f242, %f210, %f215, %f1060;
	fma.rn.f32 	%f243, %f211, %f215, %f1061;
	fma.rn.f32 	%f244, %f212, %f215, %f1062;
	fma.rn.f32 	%f245, %f205, %f216, %f1063;
	fma.rn.f32 	%f246, %f206, %f216, %f1064;
	fma.rn.f32 	%f247, %f207, %f216, %f1065;
	fma.rn.f32 	%f248, %f208, %f216, %f1066;
	fma.rn.f32 	%f249, %f209, %f216, %f1067;
	fma.rn.f32 	%f250, %f210, %f216, %f1068;
	fma.rn.f32 	%f251, %f211, %f216, %f1069;
	fma.rn.f32 	%f252, %f212, %f216, %f1070;
	fma.rn.f32 	%f253, %f205, %f217, %f1071;
	fma.rn.f32 	%f254, %f206, %f217, %f1072;
	fma.rn.f32 	%f255, %f207, %f217, %f1073;
	fma.rn.f32 	%f256, %f208, %f217, %f1074;
	fma.rn.f32 	%f257, %f209, %f217, %f1075;
	fma.rn.f32 	%f258, %f210, %f217, %f1076;
	fma.rn.f32 	%f259, %f211, %f217, %f1077;
	fma.rn.f32 	%f260, %f212, %f217, %f1078;
	fma.rn.f32 	%f261, %f205, %f218, %f1079;
	fma.rn.f32 	%f262, %f206, %f218, %f1080;
	fma.rn.f32 	%f263, %f207, %f218, %f1081;
	fma.rn.f32 	%f264, %f208, %f218, %f1082;
	fma.rn.f32 	%f265, %f209, %f218, %f1083;
	fma.rn.f32 	%f266, %f210, %f218, %f1084;
	fma.rn.f32 	%f267, %f211, %f218, %f1085;
	fma.rn.f32 	%f268, %f212, %f218, %f1086;
	fma.rn.f32 	%f269, %f205, %f219, %f1087;
	fma.rn.f32 	%f270, %f206, %f219, %f1088;
	fma.rn.f32 	%f271, %f207, %f219, %f1089;
	fma.rn.f32 	%f272, %f208, %f219, %f1090;
	fma.rn.f32 	%f273, %f209, %f219, %f1091;
	fma.rn.f32 	%f274, %f210, %f219, %f1092;
	fma.rn.f32 	%f275, %f211, %f219, %f1093;
	fma.rn.f32 	%f276, %f212, %f219, %f1094;
	fma.rn.f32 	%f277, %f205, %f220, %f1095;
	fma.rn.f32 	%f278, %f206, %f220, %f1096;
	fma.rn.f32 	%f279, %f207, %f220, %f1097;
	fma.rn.f32 	%f280, %f208, %f220, %f1098;
	fma.rn.f32 	%f281, %f209, %f220, %f1099;
	fma.rn.f32 	%f282, %f210, %f220, %f1100;
	fma.rn.f32 	%f283, %f211, %f220, %f1101;
	fma.rn.f32 	%f284, %f212, %f220, %f1102;
	ld.shared.v4.f32 	{%f285, %f286, %f287, %f288}, [%r9+512];
	ld.shared.v4.f32 	{%f289, %f290, %f291, %f292}, [%r9+528];
	ld.shared.v4.f32 	{%f293, %f294, %f295, %f296}, [%r10+512];
	ld.shared.v4.f32 	{%f297, %f298, %f299, %f300}, [%r10+528];
	fma.rn.f32 	%f301, %f285, %f293, %f221;
	fma.rn.f32 	%f302, %f286, %f293, %f222;
	fma.rn.f32 	%f303, %f287, %f293, %f223;
	fma.rn.f32 	%f304, %f288, %f293, %f224;
	fma.rn.f32 	%f305, %f289, %f293, %f225;
	fma.rn.f32 	%f306, %f290, %f293, %f226;
	fma.rn.f32 	%f307, %f291, %f293, %f227;
	fma.rn.f32 	%f308, %f292, %f293, %f228;
	fma.rn.f32 	%f309, %f285, %f294, %f229;
	fma.rn.f32 	%f310, %f286, %f294, %f230;
	fma.rn.f32 	%f311, %f287, %f294, %f231;
	fma.rn.f32 	%f312, %f288, %f294, %f232;
	fma.rn.f32 	%f313, %f289, %f294, %f233;
	fma.rn.f32 	%f314, %f290, %f294, %f234;
	fma.rn.f32 	%f315, %f291, %f294, %f235;
	fma.rn.f32 	%f316, %f292, %f294, %f236;
	fma.rn.f32 	%f317, %f285, %f295, %f237;
	fma.rn.f32 	%f318, %f286, %f295, %f238;
	fma.rn.f32 	%f319, %f287, %f295, %f239;
	fma.rn.f32 	%f320, %f288, %f295, %f240;
	fma.rn.f32 	%f321, %f289, %f295, %f241;
	fma.rn.f32 	%f322, %f290, %f295, %f242;
	fma.rn.f32 	%f323, %f291, %f295, %f243;
	fma.rn.f32 	%f324, %f292, %f295, %f244;
	fma.rn.f32 	%f325, %f285, %f296, %f245;
	fma.rn.f32 	%f326, %f286, %f296, %f246;
	fma.rn.f32 	%f327, %f287, %f296, %f247;
	fma.rn.f32 	%f328, %f288, %f296, %f248;
	fma.rn.f32 	%f329, %f289, %f296, %f249;
	fma.rn.f32 	%f330, %f290, %f296, %f250;
	fma.rn.f32 	%f331, %f291, %f296, %f251;
	fma.rn.f32 	%f332, %f292, %f296, %f252;
	fma.rn.f32 	%f333, %f285, %f297, %f253;
	fma.rn.f32 	%f334, %f286, %f297, %f254;
	fma.rn.f32 	%f335, %f287, %f297, %f255;
	fma.rn.f32 	%f336, %f288, %f297, %f256;
	fma.rn.f32 	%f337, %f289, %f297, %f257;
	fma.rn.f32 	%f338, %f290, %f297, %f258;
	fma.rn.f32 	%f339, %f291, %f297, %f259;
	fma.rn.f32 	%f340, %f292, %f297, %f260;
	fma.rn.f32 	%f341, %f285, %f298, %f261;
	fma.rn.f32 	%f342, %f286, %f298, %f262;
	fma.rn.f32 	%f343, %f287, %f298, %f263;
	fma.rn.f32 	%f344, %f288, %f298, %f264;
	fma.rn.f32 	%f345, %f289, %f298, %f265;
	fma.rn.f32 	%f346, %f290, %f298, %f266;
	fma.rn.f32 	%f347, %f291, %f298, %f267;
	fma.rn.f32 	%f348, %f292, %f298, %f268;
	fma.rn.f32 	%f349, %f285, %f299, %f269;
	fma.rn.f32 	%f350, %f286, %f299, %f270;
	fma.rn.f32 	%f351, %f287, %f299, %f271;
	fma.rn.f32 	%f352, %f288, %f299, %f272;
	fma.rn.f32 	%f353, %f289, %f299, %f273;
	fma.rn.f32 	%f354, %f290, %f299, %f274;
	fma.rn.f32 	%f355, %f291, %f299, %f275;
	fma.rn.f32 	%f356, %f292, %f299, %f276;
	fma.rn.f32 	%f357, %f285, %f300, %f277;
	fma.rn.f32 	%f358, %f286, %f300, %f278;
	fma.rn.f32 	%f359, %f287, %f300, %f279;
	fma.rn.f32 	%f360, %f288, %f300, %f280;
	fma.rn.f32 	%f361, %f289, %f300, %f281;
	fma.rn.f32 	%f362, %f290, %f300, %f282;
	fma.rn.f32 	%f363, %f291, %f300, %f283;
	fma.rn.f32 	%f364, %f292, %f300, %f284;
	ld.shared.v4.f32 	{%f365, %f366, %f367, %f368}, [%r9+1024];
	ld.shared.v4.f32 	{%f369, %f370, %f371, %f372}, [%r9+1040];
	ld.shared.v4.f32 	{%f373, %f374, %f375, %f376}, [%r10+1024];
	ld.shared.v4.f32 	{%f377, %f378, %f379, %f380}, [%r10+1040];
	fma.rn.f32 	%f381, %f365, %f373, %f301;
	fma.rn.f32 	%f382, %f366, %f373, %f302;
	fma.rn.f32 	%f383, %f367, %f373, %f303;
	fma.rn.f32 	%f384, %f368, %f373, %f304;
	fma.rn.f32 	%f385, %f369, %f373, %f305;
	fma.rn.f32 	%f386, %f370, %f373, %f306;
	fma.rn.f32 	%f387, %f371, %f373, %f307;
	fma.rn.f32 	%f388, %f372, %f373, %f308;
	fma.rn.f32 	%f389, %f365, %f374, %f309;
	fma.rn.f32 	%f390, %f366, %f374, %f310;
	fma.rn.f32 	%f391, %f367, %f374, %f311;
	fma.rn.f32 	%f392, %f368, %f374, %f312;
	fma.rn.f32 	%f393, %f369, %f374, %f313;
	fma.rn.f32 	%f394, %f370, %f374, %f314;
	fma.rn.f32 	%f395, %f371, %f374, %f315;
	fma.rn.f32 	%f396, %f372, %f374, %f316;
	fma.rn.f32 	%f397, %f365, %f375, %f317;
	fma.rn.f32 	%f398, %f366, %f375, %f318;
	fma.rn.f32 	%f399, %f367, %f375, %f319;
	fma.rn.f32 	%f400, %f368, %f375, %f320;
	fma.rn.f32 	%f401, %f369, %f375, %f321;
	fma.rn.f32 	%f402, %f370, %f375, %f322;
	fma.rn.f32 	%f403, %f371, %f375, %f323;
	fma.rn.f32 	%f404, %f372, %f375, %f324;
	fma.rn.f32 	%f405, %f365, %f376, %f325;
	fma.rn.f32 	%f406, %f366, %f376, %f326;
	fma.rn.f32 	%f407, %f367, %f376, %f327;
	fma.rn.f32 	%f408, %f368, %f376, %f328;
	fma.rn.f32 	%f409, %f369, %f376, %f329;
	fma.rn.f32 	%f410, %f370, %f376, %f330;
	fma.rn.f32 	%f411, %f371, %f376, %f331;
	fma.rn.f32 	%f412, %f372, %f376, %f332;
	fma.rn.f32 	%f413, %f365, %f377, %f333;
	fma.rn.f32 	%f414, %f366, %f377, %f334;
	fma.rn.f32 	%f415, %f367, %f377, %f335;
	fma.rn.f32 	%f416, %f368, %f377, %f336;
	fma.rn.f32 	%f417, %f369, %f377, %f337;
	fma.rn.f32 	%f418, %f370, %f377, %f338;
	fma.rn.f32 	%f419, %f371, %f377, %f339;
	fma.rn.f32 	%f420, %f372, %f377, %f340;
	fma.rn.f32 	%f421, %f365, %f378, %f341;
	fma.rn.f32 	%f422, %f366, %f378, %f342;
	fma.rn.f32 	%f423, %f367, %f378, %f343;
	fma.rn.f32 	%f424, %f368, %f378, %f344;
	fma.rn.f32 	%f425, %f369, %f378, %f345;
	fma.rn.f32 	%f426, %f370, %f378, %f346;
	fma.rn.f32 	%f427, %f371, %f378, %f347;
	fma.rn.f32 	%f428, %f372, %f378, %f348;
	fma.rn.f32 	%f429, %f365, %f379, %f349;
	fma.rn.f32 	%f430, %f366, %f379, %f350;
	fma.rn.f32 	%f431, %f367, %f379, %f351;
	fma.rn.f32 	%f432, %f368, %f379, %f352;
	fma.rn.f32 	%f433, %f369, %f379, %f353;
	fma.rn.f32 	%f434, %f370, %f379, %f354;
	fma.rn.f32 	%f435, %f371, %f379, %f355;
	fma.rn.f32 	%f436, %f372, %f379, %f356;
	fma.rn.f32 	%f437, %f365, %f380, %f357;
	fma.rn.f32 	%f438, %f366, %f380, %f358;
	fma.rn.f32 	%f439, %f367, %f380, %f359;
	fma.rn.f32 	%f440, %f368, %f380, %f360;
	fma.rn.f32 	%f441, %f369, %f380, %f361;
	fma.rn.f32 	%f442, %f370, %f380, %f362;
	fma.rn.f32 	%f443, %f371, %f380, %f363;
	fma.rn.f32 	%f444, %f372, %f380, %f364;
	ld.shared.v4.f32 	{%f445, %f446, %f447, %f448}, [%r9+1536];
	ld.shared.v4.f32 	{%f449, %f450, %f451, %f452}, [%r9+1552];
	ld.shared.v4.f32 	{%f453, %f454, %f455, %f456}, [%r10+1536];
	ld.shared.v4.f32 	{%f457, %f458, %f459, %f460}, [%r10+1552];
	fma.rn.f32 	%f461, %f445, %f453, %f381;
	fma.rn.f32 	%f462, %f446, %f453, %f382;
	fma.rn.f32 	%f463, %f447, %f453, %f383;
	fma.rn.f32 	%f464, %f448, %f453, %f384;
	fma.rn.f32 	%f465, %f449, %f453, %f385;
	fma.rn.f32 	%f466, %f450, %f453, %f386;
	fma.rn.f32 	%f467, %f451, %f453, %f387;
	fma.rn.f32 	%f468, %f452, %f453, %f388;
	fma.rn.f32 	%f469, %f445, %f454, %f389;
	fma.rn.f32 	%f470, %f446, %f454, %f390;
	fma.rn.f32 	%f471, %f447, %f454, %f391;
	fma.rn.f32 	%f472, %f448, %f454, %f392;
	fma.rn.f32 	%f473, %f449, %f454, %f393;
	fma.rn.f32 	%f474, %f450, %f454, %f394;
	fma.rn.f32 	%f475, %f451, %f454, %f395;
	fma.rn.f32 	%f476, %f452, %f454, %f396;
	fma.rn.f32 	%f477, %f445, %f455, %f397;
	fma.rn.f32 	%f478, %f446, %f455, %f398;
	fma.rn.f32 	%f479, %f447, %f455, %f399;
	fma.rn.f32 	%f480, %f448, %f455, %f400;
	fma.rn.f32 	%f481, %f449, %f455, %f401;
	fma.rn.f32 	%f482, %f450, %f455, %f402;
	fma.rn.f32 	%f483, %f451, %f455, %f403;
	fma.rn.f32 	%f484, %f452, %f455, %f404;
	fma.rn.f32 	%f485, %f445, %f456, %f405;
	fma.rn.f32 	%f486, %f446, %f456, %f406;
	fma.rn.f32 	%f487, %f447, %f456, %f407;
	fma.rn.f32 	%f488, %f448, %f456, %f408;
	fma.rn.f32 	%f489, %f449, %f456, %f409;
	fma.rn.f32 	%f490, %f450, %f456, %f410;
	fma.rn.f32 	%f491, %f451, %f456, %f411;
	fma.rn.f32 	%f492, %f452, %f456, %f412;
	fma.rn.f32 	%f493, %f445, %f457, %f413;
	fma.rn.f32 	%f494, %f446, %f457, %f414;
	fma.rn.f32 	%f495, %f447, %f457, %f415;
	fma.rn.f32 	%f496, %f448, %f457, %f416;
	fma.rn.f32 	%f497, %f449, %f457, %f417;
	fma.rn.f32 	%f498, %f450, %f457, %f418;
	fma.rn.f32 	%f499, %f451, %f457, %f419;
	fma.rn.f32 	%f500, %f452, %f457, %f420;
	fma.rn.f32 	%f501, %f445, %f458, %f421;
	fma.rn.f32 	%f502, %f446, %f458, %f422;
	fma.rn.f32 	%f503, %f447, %f458, %f423;
	fma.rn.f32 	%f504, %f448, %f458, %f424;
	fma.rn.f32 	%f505, %f449, %f458, %f425;
	fma.rn.f32 	%f506, %f450, %f458, %f426;
	fma.rn.f32 	%f507, %f451, %f458, %f427;
	fma.rn.f32 	%f508, %f452, %f458, %f428;
	fma.rn.f32 	%f509, %f445, %f459, %f429;
	fma.rn.f32 	%f510, %f446, %f459, %f430;
	fma.rn.f32 	%f511, %f447, %f459, %f431;
	fma.rn.f32 	%f512, %f448, %f459, %f432;
	fma.rn.f32 	%f513, %f449, %f459, %f433;
	fma.rn.f32 	%f514, %f450, %f459, %f434;
	fma.rn.f32 	%f515, %f451, %f459, %f435;
	fma.rn.f32 	%f516, %f452, %f459, %f436;
	fma.rn.f32 	%f517, %f445, %f460, %f437;
	fma.rn.f32 	%f518, %f446, %f460, %f438;
	fma.rn.f32 	%f519, %f447, %f460, %f439;
	fma.rn.f32 	%f520, %f448, %f460, %f440;
	fma.rn.f32 	%f521, %f449, %f460, %f441;
	fma.rn.f32 	%f522, %f450, %f460, %f442;
	fma.rn.f32 	%f523, %f451, %f460, %f443;
	fma.rn.f32 	%f524, %f452, %f460, %f444;
	ld.shared.v4.f32 	{%f525, %f526, %f527, %f528}, [%r9+2048];
	ld.shared.v4.f32 	{%f529, %f530, %f531, %f532}, [%r9+2064];
	ld.shared.v4.f32 	{%f533, %f534, %f535, %f536}, [%r10+2048];
	ld.shared.v4.f32 	{%f537, %f538, %f539, %f540}, [%r10+2064];
	fma.rn.f32 	%f541, %f525, %f533, %f461;
	fma.rn.f32 	%f542, %f526, %f533, %f462;
	fma.rn.f32 	%f543, %f527, %f533, %f463;
	fma.rn.f32 	%f544, %f528, %f533, %f464;
	fma.rn.f32 	%f545, %f529, %f533, %f465;
	fma.rn.f32 	%f546, %f530, %f533, %f466;
	fma.rn.f32 	%f547, %f531, %f533, %f467;
	fma.rn.f32 	%f548, %f532, %f533, %f468;
	fma.rn.f32 	%f549, %f525, %f534, %f469;
	fma.rn.f32 	%f550, %f526, %f534, %f470;
	fma.rn.f32 	%f551, %f527, %f534, %f471;
	fma.rn.f32 	%f552, %f528, %f534, %f472;
	fma.rn.f32 	%f553, %f529, %f534, %f473;
	fma.rn.f32 	%f554, %f530, %f534, %f474;
	fma.rn.f32 	%f555, %f531, %f534, %f475;
	fma.rn.f32 	%f556, %f532, %f534, %f476;
	fma.rn.f32 	%f557, %f525, %f535, %f477;
	fma.rn.f32 	%f558, %f526, %f535, %f478;
	fma.rn.f32 	%f559, %f527, %f535, %f479;
	fma.rn.f32 	%f560, %f528, %f535, %f480;
	fma.rn.f32 	%f561, %f529, %f535, %f481;
	fma.rn.f32 	%f562, %f530, %f535, %f482;
	fma.rn.f32 	%f563, %f531, %f535, %f483;
	fma.rn.f32 	%f564, %f532, %f535, %f484;
	fma.rn.f32 	%f565, %f525, %f536, %f485;
	fma.rn.f32 	%f566, %f526, %f536, %f486;
	fma.rn.f32 	%f567, %f527, %f536, %f487;
	fma.rn.f32 	%f568, %f528, %f536, %f488;
	fma.rn.f32 	%f569, %f529, %f536, %f489;
	fma.rn.f32 	%f570, %f530, %f536, %f490;
	fma.rn.f32 	%f571, %f531, %f536, %f491;
	fma.rn.f32 	%f572, %f532, %f536, %f492;
	fma.rn.f32 	%f573, %f525, %f537, %f493;
	fma.rn.f32 	%f574, %f526, %f537, %f494;
	fma.rn.f32 	%f575, %f527, %f537, %f495;
	fma.rn.f32 	%f576, %f528, %f537, %f496;
	fma.rn.f32 	%f577, %f529, %f537, %f497;
	fma.rn.f32 	%f578, %f530, %f537, %f498;
	fma.rn.f32 	%f579, %f531, %f537, %f499;
	fma.rn.f32 	%f580, %f532, %f537, %f500;
	fma.rn.f32 	%f581, %f525, %f538, %f501;
	fma.rn.f32 	%f582, %f526, %f538, %f502;
	fma.rn.f32 	%f583, %f527, %f538, %f503;
	fma.rn.f32 	%f584, %f528, %f538, %f504;
	fma.rn.f32 	%f585, %f529, %f538, %f505;
	fma.rn.f32 	%f586, %f530, %f538, %f506;
	fma.rn.f32 	%f587, %f531, %f538, %f507;
	fma.rn.f32 	%f588, %f532, %f538, %f508;
	fma.rn.f32 	%f589, %f525, %f539, %f509;
	fma.rn.f32 	%f590, %f526, %f539, %f510;
	fma.rn.f32 	%f591, %f527, %f539, %f511;
	fma.rn.f32 	%f592, %f528, %f539, %f512;
	fma.rn.f32 	%f593, %f529, %f539, %f513;
	fma.rn.f32 	%f594, %f530, %f539, %f514;
	fma.rn.f32 	%f595, %f531, %f539, %f515;
	fma.rn.f32 	%f596, %f532, %f539, %f516;
	fma.rn.f32 	%f597, %f525, %f540, %f517;
	fma.rn.f32 	%f598, %f526, %f540, %f518;
	fma.rn.f32 	%f599, %f527, %f540, %f519;
	fma.rn.f32 	%f600, %f528, %f540, %f520;
	fma.rn.f32 	%f601, %f529, %f540, %f521;
	fma.rn.f32 	%f602, %f530, %f540, %f522;
	fma.rn.f32 	%f603, %f531, %f540, %f523;
	fma.rn.f32 	%f604, %f532, %f540, %f524;
	ld.shared.v4.f32 	{%f605, %f606, %f607, %f608}, [%r9+2560];
	ld.shared.v4.f32 	{%f609, %f610, %f611, %f612}, [%r9+2576];
	ld.shared.v4.f32 	{%f613, %f614, %f615, %f616}, [%r10+2560];
	ld.shared.v4.f32 	{%f617, %f618, %f619, %f620}, [%r10+2576];
	fma.rn.f32 	%f621, %f605, %f613, %f541;
	fma.rn.f32 	%f622, %f606, %f613, %f542;
	fma.rn.f32 	%f623, %f607, %f613, %f543;
	fma.rn.f32 	%f624, %f608, %f613, %f544;
	fma.rn.f32 	%f625, %f609, %f613, %f545;
	fma.rn.f32 	%f626, %f610, %f613, %f546;
	fma.rn.f32 	%f627, %f611, %f613, %f547;
	fma.rn.f32 	%f628, %f612, %f613, %f548;
	fma.rn.f32 	%f629, %f605, %f614, %f549;
	fma.rn.f32 	%f630, %f606, %f614, %f550;
	fma.rn.f32 	%f631, %f607, %f614, %f551;
	fma.rn.f32 	%f632, %f608, %f614, %f552;
	fma.rn.f32 	%f633, %f609, %f614, %f553;
	fma.rn.f32 	%f634, %f610, %f614, %f554;
	fma.rn.f32 	%f635, %f611, %f614, %f555;
	fma.rn.f32 	%f636, %f612, %f614, %f556;
	fma.rn.f32 	%f637, %f605, %f615, %f557;
	fma.rn.f32 	%f638, %f606, %f615, %f558;
	fma.rn.f32 	%f639, %f607, %f615, %f559;
	fma.rn.f32 	%f640, %f608, %f615, %f560;
	fma.rn.f32 	%f641, %f609, %f615, %f561;
	fma.rn.f32 	%f642, %f610, %f615, %f562;
	fma.rn.f32 	%f643, %f611, %f615, %f563;
	fma.rn.f32 	%f644, %f612, %f615, %f564;
	fma.rn.f32 	%f645, %f605, %f616, %f565;
	fma.rn.f32 	%f646, %f606, %f616, %f566;
	fma.rn.f32 	%f647, %f607, %f616, %f567;
	fma.rn.f32 	%f648, %f608, %f616, %f568;
	fma.rn.f32 	%f649, %f609, %f616, %f569;
	fma.rn.f32 	%f650, %f610, %f616, %f570;
	fma.rn.f32 	%f651, %f611, %f616, %f571;
	fma.rn.f32 	%f652, %f612, %f616, %f572;
	fma.rn.f32 	%f653, %f605, %f617, %f573;
	fma.rn.f32 	%f654, %f606, %f617, %f574;
	fma.rn.f32 	%f655, %f607, %f617, %f575;
	fma.rn.f32 	%f656, %f608, %f617, %f576;
	fma.rn.f32 	%f657, %f609, %f617, %f577;
	fma.rn.f32 	%f658, %f610, %f617, %f578;
	fma.rn.f32 	%f659, %f611, %f617, %f579;
	fma.rn.f32 	%f660, %f612, %f617, %f580;
	fma.rn.f32 	%f661, %f605, %f618, %f581;
	fma.rn.f32 	%f662, %f606, %f618, %f582;
	fma.rn.f32 	%f663, %f607, %f618, %f583;
	fma.rn.f32 	%f664, %f608, %f618, %f584;
	fma.rn.f32 	%f665, %f609, %f618, %f585;
	fma.rn.f32 	%f666, %f610, %f618, %f586;
	fma.rn.f32 	%f667, %f611, %f618, %f587;
	fma.rn.f32 	%f668, %f612, %f618, %f588;
	fma.rn.f32 	%f669, %f605, %f619, %f589;
	fma.rn.f32 	%f670, %f606, %f619, %f590;
	fma.rn.f32 	%f671, %f607, %f619, %f591;
	fma.rn.f32 	%f672, %f608, %f619, %f592;
	fma.rn.f32 	%f673, %f609, %f619, %f593;
	fma.rn.f32 	%f674, %f610, %f619, %f594;
	fma.rn.f32 	%f675, %f611, %f619, %f595;
	fma.rn.f32 	%f676, %f612, %f619, %f596;
	fma.rn.f32 	%f677, %f605, %f620, %f597;
	fma.rn.f32 	%f678, %f606, %f620, %f598;
	fma.rn.f32 	%f679, %f607, %f620, %f599;
	fma.rn.f32 	%f680, %f608, %f620, %f600;
	fma.rn.f32 	%f681, %f609, %f620, %f601;
	fma.rn.f32 	%f682, %f610, %f620, %f602;
	fma.rn.f32 	%f683, %f611, %f620, %f603;
	fma.rn.f32 	%f684, %f612, %f620, %f604;
	ld.shared.v4.f32 	{%f685, %f686, %f687, %f688}, [%r9+3072];
	ld.shared.v4.f32 	{%f689, %f690, %f691, %f692}, [%r9+3088];
	ld.shared.v4.f32 	{%f693, %f694, %f695, %f696}, [%r10+3072];
	ld.shared.v4.f32 	{%f697, %f698, %f699, %f700}, [%r10+3088];
	fma.rn.f32 	%f701, %f685, %f693, %f621;
	fma.rn.f32 	%f702, %f686, %f693, %f622;
	fma.rn.f32 	%f703, %f687, %f693, %f623;
	fma.rn.f32 	%f704, %f688, %f693, %f624;
	fma.rn.f32 	%f705, %f689, %f693, %f625;
	fma.rn.f32 	%f706, %f690, %f693, %f626;
	fma.rn.f32 	%f707, %f691, %f693, %f627;
	fma.rn.f32 	%f708, %f692, %f693, %f628;
	fma.rn.f32 	%f709, %f685, %f694, %f629;
	fma.rn.f32 	%f710, %f686, %f694, %f630;
	fma.rn.f32 	%f711, %f687, %f694, %f631;
	fma.rn.f32 	%f712, %f688, %f694, %f632;
	fma.rn.f32 	%f713, %f689, %f694, %f633;
	fma.rn.f32 	%f714, %f690, %f694, %f634;
	fma.rn.f32 	%f715, %f691, %f694, %f635;
	fma.rn.f32 	%f716, %f692, %f694, %f636;
	fma.rn.f32 	%f717, %f685, %f695, %f637;
	fma.rn.f32 	%f718, %f686, %f695, %f638;
	fma.rn.f32 	%f719, %f687, %f695, %f639;
	fma.rn.f32 	%f720, %f688, %f695, %f640;
	fma.rn.f32 	%f721, %f689, %f695, %f641;
	fma.rn.f32 	%f722, %f690, %f695, %f642;
	fma.rn.f32 	%f723, %f691, %f695, %f643;
	fma.rn.f32 	%f724, %f692, %f695, %f644;
	fma.rn.f32 	%f725, %f685, %f696, %f645;
	fma.rn.f32 	%f726, %f686, %f696, %f646;
	fma.rn.f32 	%f727, %f687, %f696, %f647;
	fma.rn.f32 	%f728, %f688, %f696, %f648;
	fma.rn.f32 	%f729, %f689, %f696, %f649;
	fma.rn.f32 	%f730, %f690, %f696, %f650;
	fma.rn.f32 	%f731, %f691, %f696, %f651;
	fma.rn.f32 	%f732, %f692, %f696, %f652;
	fma.rn.f32 	%f733, %f685, %f697, %f653;
	fma.rn.f32 	%f734, %f686, %f697, %f654;
	fma.rn.f32 	%f735, %f687, %f697, %f655;
	fma.rn.f32 	%f736, %f688, %f697, %f656;
	fma.rn.f32 	%f737, %f689, %f697, %f657;
	fma.rn.f32 	%f738, %f690, %f697, %f658;
	fma.rn.f32 	%f739, %f691, %f697, %f659;
	fma.rn.f32 	%f740, %f692, %f697, %f660;
	fma.rn.f32 	%f741, %f685, %f698, %f661;
	fma.rn.f32 	%f742, %f686, %f698, %f662;
	fma.rn.f32 	%f743, %f687, %f698, %f663;
	fma.rn.f32 	%f744, %f688, %f698, %f664;
	fma.rn.f32 	%f745, %f689, %f698, %f665;
	fma.rn.f32 	%f746, %f690, %f698, %f666;
	fma.rn.f32 	%f747, %f691, %f698, %f667;
	fma.rn.f32 	%f748, %f692, %f698, %f668;
	fma.rn.f32 	%f749, %f685, %f699, %f669;
	fma.rn.f32 	%f750, %f686, %f699, %f670;
	fma.rn.f32 	%f751, %f687, %f699, %f671;
	fma.rn.f32 	%f752, %f688, %f699, %f672;
	fma.rn.f32 	%f753, %f689, %f699, %f673;
	fma.rn.f32 	%f754, %f690, %f699, %f674;
	fma.rn.f32 	%f755, %f691, %f699, %f675;
	fma.rn.f32 	%f756, %f692, %f699, %f676;
	fma.rn.f32 	%f757, %f685, %f700, %f677;
	fma.rn.f32 	%f758, %f686, %f700, %f678;
	fma.rn.f32 	%f759, %f687, %f700, %f679;
	fma.rn.f32 	%f760, %f688, %f700, %f680;
	fma.rn.f32 	%f761, %f689, %f700, %f681;
	fma.rn.f32 	%f762, %f690, %f700, %f682;
	fma.rn.f32 	%f763, %f691, %f700, %f683;
	fma.rn.f32 	%f764, %f692, %f700, %f684;
	ld.shared.v4.f32 	{%f765, %f766, %f767, %f768}, [%r9+3584];
	ld.shared.v4.f32 	{%f769, %f770, %f771, %f772}, [%r9+3600];
	ld.shared.v4.f32 	{%f773, %f774, %f775, %f776}, [%r10+3584];
	ld.shared.v4.f32 	{%f777, %f778, %f779, %f780}, [%r10+3600];
	fma.rn.f32 	%f1039, %f765, %f773, %f701;
	fma.rn.f32 	%f1040, %f766, %f773, %f702;
	fma.rn.f32 	%f1041, %f767, %f773, %f703;
	fma.rn.f32 	%f1042, %f768, %f773, %f704;
	fma.rn.f32 	%f1043, %f769, %f773, %f705;
	fma.rn.f32 	%f1044, %f770, %f773, %f706;
	fma.rn.f32 	%f1045, %f771, %f773, %f707;
	fma.rn.f32 	%f1046, %f772, %f773, %f708;
	fma.rn.f32 	%f1047, %f765, %f774, %f709;
	fma.rn.f32 	%f1048, %f766, %f774, %f710;
	fma.rn.f32 	%f1049, %f767, %f774, %f711;
	fma.rn.f32 	%f1050, %f768, %f774, %f712;
	fma.rn.f32 	%f1051, %f769, %f774, %f713;
	fma.rn.f32 	%f1052, %f770, %f774, %f714;
	fma.rn.f32 	%f1053, %f771, %f774, %f715;
	fma.rn.f32 	%f1054, %f772, %f774, %f716;
	fma.rn.f32 	%f1055, %f765, %f775, %f717;
	fma.rn.f32 	%f1056, %f766, %f775, %f718;
	fma.rn.f32 	%f1057, %f767, %f775, %f719;
	fma.rn.f32 	%f1058, %f768, %f775, %f720;
	fma.rn.f32 	%f1059, %f769, %f775, %f721;
	fma.rn.f32 	%f1060, %f770, %f775, %f722;
	fma.rn.f32 	%f1061, %f771, %f775, %f723;
	fma.rn.f32 	%f1062, %f772, %f775, %f724;
	fma.rn.f32 	%f1063, %f765, %f776, %f725;
	fma.rn.f32 	%f1064, %f766, %f776, %f726;
	fma.rn.f32 	%f1065, %f767, %f776, %f727;
	fma.rn.f32 	%f1066, %f768, %f776, %f728;
	fma.rn.f32 	%f1067, %f769, %f776, %f729;
	fma.rn.f32 	%f1068, %f770, %f776, %f730;
	fma.rn.f32 	%f1069, %f771, %f776, %f731;
	fma.rn.f32 	%f1070, %f772, %f776, %f732;
	fma.rn.f32 	%f1071, %f765, %f777, %f733;
	fma.rn.f32 	%f1072, %f766, %f777, %f734;
	fma.rn.f32 	%f1073, %f767, %f777, %f735;
	fma.rn.f32 	%f1074, %f768, %f777, %f736;
	fma.rn.f32 	%f1075, %f769, %f777, %f737;
	fma.rn.f32 	%f1076, %f770, %f777, %f738;
	fma.rn.f32 	%f1077, %f771, %f777, %f739;
	fma.rn.f32 	%f1078, %f772, %f777, %f740;
	fma.rn.f32 	%f1079, %f765, %f778, %f741;
	fma.rn.f32 	%f1080, %f766, %f778, %f742;
	fma.rn.f32 	%f1081, %f767, %f778, %f743;
	fma.rn.f32 	%f1082, %f768, %f778, %f744;
	fma.rn.f32 	%f1083, %f769, %f778, %f745;
	fma.rn.f32 	%f1084, %f770, %f778, %f746;
	fma.rn.f32 	%f1085, %f771, %f778, %f747;
	fma.rn.f32 	%f1086, %f772, %f778, %f748;
	fma.rn.f32 	%f1087, %f765, %f779, %f749;
	fma.rn.f32 	%f1088, %f766, %f779, %f750;
	fma.rn.f32 	%f1089, %f767, %f779, %f751;
	fma.rn.f32 	%f1090, %f768, %f779, %f752;
	fma.rn.f32 	%f1091, %f769, %f779, %f753;
	fma.rn.f32 	%f1092, %f770, %f779, %f754;
	fma.rn.f32 	%f1093, %f771, %f779, %f755;
	fma.rn.f32 	%f1094, %f772, %f779, %f756;
	fma.rn.f32 	%f1095, %f765, %f780, %f757;
	fma.rn.f32 	%f1096, %f766, %f780, %f758;
	fma.rn.f32 	%f1097, %f767, %f780, %f759;
	fma.rn.f32 	%f1098, %f768, %f780, %f760;
	fma.rn.f32 	%f1099, %f769, %f780, %f761;
	fma.rn.f32 	%f1100, %f770, %f780, %f762;
	fma.rn.f32 	%f1101, %f771, %f780, %f763;
	fma.rn.f32 	%f1102, %f772, %f780, %f764;
	bar.sync 	0;
	add.s32 	%r50, %r50, 8;
	add.s64 	%rd35, %rd35, 32;
	add.s64 	%rd34, %rd34, %rd3;
	setp.lt.s32 	%p2, %r50, %r14;
	@%p2 bra 	$L__BB1_2;
$L__BB1_3:
	ld.param.u64 	%rd33, [_Z14mysgemm_v8_anoiiifPKfS0_fPf_param_7];
	ld.param.f32 	%f974, [_Z14mysgemm_v8_anoiiifPKfS0_fPf_param_6];
	ld.param.f32 	%f973, [_Z14mysgemm_v8_anoiiifPKfS0_fPf_param_3];
	ld.param.u32 	%r49, [_Z14mysgemm_v8_anoiiifPKfS0_fPf_param_0];
	mov.u32 	%r36, %ctaid.y;
	mul.lo.s32 	%r37, %r36, %r49;
	shl.b32 	%r38, %r37, 7;
	mov.u32 	%r39, %ctaid.x;
	shl.b32 	%r40, %r39, 7;
	add.s32 	%r41, %r40, %r38;
	cvt.s64.s32 	%rd19, %r41;
	cvta.to.global.u64 	%rd20, %rd33;
	mov.u32 	%r42, %tid.x;
	shr.u32 	%r43, %r42, 1;
	and.b32  	%r44, %r43, 120;
	shl.b32 	%r45, %r42, 3;
	and.b32  	%r46, %r45, 120;
	mad.lo.s32 	%r47, %r44, %r49, %r46;
	cvt.s64.s32 	%rd21, %r47;
	add.s64 	%rd22, %rd19, %rd21;
	shl.b64 	%rd23, %rd22, 2;
	add.s64 	%rd24, %rd20, %rd23;
	ld.global.v4.f32 	{%f781, %f782, %f783, %f784}, [%rd24];
	ld.global.v4.f32 	{%f785, %f786, %f787, %f788}, [%rd24+16];
	mul.wide.s32 	%rd25, %r49, 4;
	add.s64 	%rd26, %rd24, %rd25;
	ld.global.v4.f32 	{%f789, %f790, %f791, %f792}, [%rd26];
	ld.global.v4.f32 	{%f793, %f794, %f795, %f796}, [%rd26+16];
	add.s64 	%rd27, %rd26, %rd25;
	ld.global.v4.f32 	{%f797, %f798, %f799, %f800}, [%rd27];
	ld.global.v4.f32 	{%f801, %f802, %f803, %f804}, [%rd27+16];
	add.s64 	%rd28, %rd27, %rd25;
	ld.global.v4.f32 	{%f805, %f806, %f807, %f808}, [%rd28];
	ld.global.v4.f32 	{%f809, %f810, %f811, %f812}, [%rd28+16];
	add.s64 	%rd29, %rd28, %rd25;
	ld.global.v4.f32 	{%f813, %f814, %f815, %f816}, [%rd29];
	ld.global.v4.f32 	{%f817, %f818, %f819, %f820}, [%rd29+16];
	add.s64 	%rd30, %rd29, %rd25;
	ld.global.v4.f32 	{%f821, %f822, %f823, %f824}, [%rd30];
	ld.global.v4.f32 	{%f825, %f826, %f827, %f828}, [%rd30+16];
	add.s64 	%rd31, %rd30, %rd25;
	ld.global.v4.f32 	{%f829, %f830, %f831, %f832}, [%rd31];
	ld.global.v4.f32 	{%f833, %f834, %f835, %f836}, [%rd31+16];
	add.s64 	%rd32, %rd31, %rd25;
	ld.global.v4.f32 	{%f837, %f838, %f839, %f840}, [%rd32];
	ld.global.v4.f32 	{%f841, %f842, %f843, %f844}, [%rd32+16];
	mul.f32 	%f845, %f974, %f781;
	fma.rn.f32 	%f846, %f973, %f1039, %f845;
	mul.f32 	%f847, %f974, %f782;
	fma.rn.f32 	%f848, %f973, %f1040, %f847;
	mul.f32 	%f849, %f974, %f783;
	fma.rn.f32 	%f850, %f973, %f1041, %f849;
	mul.f32 	%f851, %f974, %f784;
	fma.rn.f32 	%f852, %f973, %f1042, %f851;
	mul.f32 	%f853, %f974, %f785;
	fma.rn.f32 	%f854, %f973, %f1043, %f853;
	mul.f32 	%f855, %f974, %f786;
	fma.rn.f32 	%f856, %f973, %f1044, %f855;
	mul.f32 	%f857, %f974, %f787;
	fma.rn.f32 	%f858, %f973, %f1045, %f857;
	mul.f32 	%f859, %f974, %f788;
	fma.rn.f32 	%f860, %f973, %f1046, %f859;
	mul.f32 	%f861, %f974, %f789;
	fma.rn.f32 	%f862, %f973, %f1047, %f861;
	mul.f32 	%f863, %f974, %f790;
	fma.rn.f32 	%f864, %f973, %f1048, %f863;
	mul.f32 	%f865, %f974, %f791;
	fma.rn.f32 	%f866, %f973, %f1049, %f865;
	mul.f32 	%f867, %f974, %f792;
	fma.rn.f32 	%f868, %f973, %f1050, %f867;
	mul.f32 	%f869, %f974, %f793;
	fma.rn.f32 	%f870, %f973, %f1051, %f869;
	mul.f32 	%f871, %f974, %f794;
	fma.rn.f32 	%f872, %f973, %f1052, %f871;
	mul.f32 	%f873, %f974, %f795;
	fma.rn.f32 	%f874, %f973, %f1053, %f873;
	mul.f32 	%f875, %f974, %f796;
	fma.rn.f32 	%f876, %f973, %f1054, %f875;
	mul.f32 	%f877, %f974, %f797;
	fma.rn.f32 	%f878, %f973, %f1055, %f877;
	mul.f32 	%f879, %f974, %f798;
	fma.rn.f32 	%f880, %f973, %f1056, %f879;
	mul.f32 	%f881, %f974, %f799;
	fma.rn.f32 	%f882, %f973, %f1057, %f881;
	mul.f32 	%f883, %f974, %f800;
	fma.rn.f32 	%f884, %f973, %f1058, %f883;
	mul.f32 	%f885, %f974, %f801;
	fma.rn.f32 	%f886, %f973, %f1059, %f885;
	mul.f32 	%f887, %f974, %f802;
	fma.rn.f32 	%f888, %f973, %f1060, %f887;
	mul.f32 	%f889, %f974, %f803;
	fma.rn.f32 	%f890, %f973, %f1061, %f889;
	mul.f32 	%f891, %f974, %f804;
	fma.rn.f32 	%f892, %f973, %f1062, %f891;
	mul.f32 	%f893, %f974, %f805;
	fma.rn.f32 	%f894, %f973, %f1063, %f893;
	mul.f32 	%f895, %f974, %f806;
	fma.rn.f32 	%f896, %f973, %f1064, %f895;
	mul.f32 	%f897, %f974, %f807;
	fma.rn.f32 	%f898, %f973, %f1065, %f897;
	mul.f32 	%f899, %f974, %f808;
	fma.rn.f32 	%f900, %f973, %f1066, %f899;
	mul.f32 	%f901, %f974, %f809;
	fma.rn.f32 	%f902, %f973, %f1067, %f901;
	mul.f32 	%f903, %f974, %f810;
	fma.rn.f32 	%f904, %f973, %f1068, %f903;
	mul.f32 	%f905, %f974, %f811;
	fma.rn.f32 	%f906, %f973, %f1069, %f905;
	mul.f32 	%f907, %f974, %f812;
	fma.rn.f32 	%f908, %f973, %f1070, %f907;
	mul.f32 	%f909, %f974, %f813;
	fma.rn.f32 	%f910, %f973, %f1071, %f909;
	mul.f32 	%f911, %f974, %f814;
	fma.rn.f32 	%f912, %f973, %f1072, %f911;
	mul.f32 	%f913, %f974, %f815;
	fma.rn.f32 	%f914, %f973, %f1073, %f913;
	mul.f32 	%f915, %f974, %f816;
	fma.rn.f32 	%f916, %f973, %f1074, %f915;
	mul.f32 	%f917, %f974, %f817;
	fma.rn.f32 	%f918, %f973, %f1075, %f917;
	mul.f32 	%f919, %f974, %f818;
	fma.rn.f32 	%f920, %f973, %f1076, %f919;
	mul.f32 	%f921, %f974, %f819;
	fma.rn.f32 	%f922, %f973, %f1077, %f921;
	mul.f32 	%f923, %f974, %f820;
	fma.rn.f32 	%f924, %f973, %f1078, %f923;
	mul.f32 	%f925, %f974, %f821;
	fma.rn.f32 	%f926, %f973, %f1079, %f925;
	mul.f32 	%f927, %f974, %f822;
	fma.rn.f32 	%f928, %f973, %f1080, %f927;
	mul.f32 	%f929, %f974, %f823;
	fma.rn.f32 	%f930, %f973, %f1081, %f929;
	mul.f32 	%f931, %f974, %f824;
	fma.rn.f32 	%f932, %f973, %f1082, %f931;
	mul.f32 	%f933, %f974, %f825;
	fma.rn.f32 	%f934, %f973, %f1083, %f933;
	mul.f32 	%f935, %f974, %f826;
	fma.rn.f32 	%f936, %f973, %f1084, %f935;
	mul.f32 	%f937, %f974, %f827;
	fma.rn.f32 	%f938, %f973, %f1085, %f937;
	mul.f32 	%f939, %f974, %f828;
	fma.rn.f32 	%f940, %f973, %f1086, %f939;
	mul.f32 	%f941, %f974, %f829;
	fma.rn.f32 	%f942, %f973, %f1087, %f941;
	mul.f32 	%f943, %f974, %f830;
	fma.rn.f32 	%f944, %f973, %f1088, %f943;
	mul.f32 	%f945, %f974, %f831;
	fma.rn.f32 	%f946, %f973, %f1089, %f945;
	mul.f32 	%f947, %f974, %f832;
	fma.rn.f32 	%f948, %f973, %f1090, %f947;
	mul.f32 	%f949, %f974, %f833;
	fma.rn.f32 	%f950, %f973, %f1091, %f949;
	mul.f32 	%f951, %f974, %f834;
	fma.rn.f32 	%f952, %f973, %f1092, %f951;
	mul.f32 	%f953, %f974, %f835;
	fma.rn.f32 	%f954, %f973, %f1093, %f953;
	mul.f32 	%f955, %f974, %f836;
	fma.rn.f32 	%f956, %f973, %f1094, %f955;
	mul.f32 	%f957, %f974, %f837;
	fma.rn.f32 	%f958, %f973, %f1095, %f957;
	mul.f32 	%f959, %f974, %f838;
	fma.rn.f32 	%f960, %f973, %f1096, %f959;
	mul.f32 	%f961, %f974, %f839;
	fma.rn.f32 	%f962, %f973, %f1097, %f961;
	mul.f32 	%f963, %f974, %f840;
	fma.rn.f32 	%f964, %f973, %f1098, %f963;
	mul.f32 	%f965, %f974, %f841;
	fma.rn.f32 	%f966, %f973, %f1099, %f965;
	mul.f32 	%f967, %f974, %f842;
	fma.rn.f32 	%f968, %f973, %f1100, %f967;
	mul.f32 	%f969, %f974, %f843;
	fma.rn.f32 	%f970, %f973, %f1101, %f969;
	mul.f32 	%f971, %f974, %f844;
	fma.rn.f32 	%f972, %f973, %f1102, %f971;
	st.global.v4.f32 	[%rd24], {%f846, %f848, %f850, %f852};
	st.global.v4.f32 	[%rd24+16], {%f854, %f856, %f858, %f860};
	st.global.v4.f32 	[%rd26], {%f862, %f864, %f866, %f868};
	st.global.v4.f32 	[%rd26+16], {%f870, %f872, %f874, %f876};
	st.global.v4.f32 	[%rd27], {%f878, %f880, %f882, %f884};
	st.global.v4.f32 	[%rd27+16], {%f886, %f888, %f890, %f892};
	st.global.v4.f32 	[%rd28], {%f894, %f896, %f898, %f900};
	st.global.v4.f32 	[%rd28+16], {%f902, %f904, %f906, %f908};
	st.global.v4.f32 	[%rd29], {%f910, %f912, %f914, %f916};
	st.global.v4.f32 	[%rd29+16], {%f918, %f920, %f922, %f924};
	st.global.v4.f32 	[%rd30], {%f926, %f928, %f930, %f932};
	st.global.v4.f32 	[%rd30+16], {%f934, %f936, %f938, %f940};
	st.global.v4.f32 	[%rd31], {%f942, %f944, %f946, %f948};
	st.global.v4.f32 	[%rd31+16], {%f950, %f952, %f954, %f956};
	st.global.v4.f32 	[%rd32], {%f958, %f960, %f962, %f964};
	st.global.v4.f32 	[%rd32+16], {%f966, %f968, %f970, %f972};
	ret;

}


// ===== COMPILED SASS (sm_100) =====

	.target	sm_100

	.elftype	@"ET_EXEC"


//--------------------- .note.nv.tkinfo           --------------------------
	.section	.note.nv.tkinfo,"",@"SHT_NOTE"
	.sectionflags	@"SHF_NOTE_NV_TKINFO"
	.tkinfo
        /*0018*/ 	.word	0x00000002
        /*0030*/ 	.string	""
        /*0030*/ 	.string	"ptxas"
        /*0030*/ 	.string	"Cuda compilation tools, release 13.0, V13.0.88"
        /*0030*/ 	.string	"Build cuda_13.0.r13.0/compiler.36424714_0"
        /*0030*/ 	.string	"-arch sm_100 -m 64 "



//--------------------- .note.nv.cuinfo           --------------------------
	.section	.note.nv.cuinfo,"",@"SHT_NOTE"
	.sectionflags	@"SHF_NOTE_NV_CUINFO"
        /*0018*/ 	.short	0x0002
        /*001a*/ 	.short	0x0064
        /*001c*/ 	.short	0x0082
	.zero		2


//--------------------- .nv.info                  --------------------------
	.section	.nv.info,"",@"SHT_CUDA_INFO"
	.align	4


	//----- nvinfo : EIATTR_REGCOUNT
	.align		4
        /*0000*/ 	.byte	0x04, 0x2f
        /*0002*/ 	.short	(.L_1 - .L_0)
	.align		4
.L_0:
        /*0004*/ 	.word	index@(_Z10mysgemm_v8iiifPKfS0_fPf)
        /*0008*/ 	.word	0x0000007c


	//----- nvinfo : EIATTR_FRAME_SIZE
	.align		4
.L_1:
        /*000c*/ 	.byte	0x04, 0x11
        /*000e*/ 	.short	(.L_3 - .L_2)
	.align		4
.L_2:
        /*0010*/ 	.word	index@(_Z10mysgemm_v8iiifPKfS0_fPf)
        /*0014*/ 	.word	0x00000000


	//----- nvinfo : EIATTR_REGCOUNT
	.align		4
.L_3:
        /*0018*/ 	.byte	0x04, 0x2f
        /*001a*/ 	.short	(.L_5 - .L_4)
	.align		4
.L_4:
        /*001c*/ 	.word	index@(_Z14mysgemm_v8_anoiiifPKfS0_fPf)
        /*0020*/ 	.word	0x0000007c


	//----- nvinfo : EIATTR_FRAME_SIZE
	.align		4
.L_5:
        /*0024*/ 	.byte	0x04, 0x11
        /*0026*/ 	.short	(.L_7 - .L_6)
	.align		4
.L_6:
        /*0028*/ 	.word	index@(_Z14mysgemm_v8_anoiiifPKfS0_fPf)
        /*002c*/ 	.word	0x00000000


	//----- nvinfo : EIATTR_MIN_STACK_SIZE
	.align		4
.L_7:
        /*0030*/ 	.byte	0x04, 0x12
        /*0032*/ 	.short	(.L_9 - .L_8)
	.align		4
.L_8:
        /*0034*/ 	.word	index@(_Z14mysgemm_v8_anoiiifPKfS0_fPf)
        /*0038*/ 	.word	0x00000000


	//----- nvinfo : EIATTR_MIN_STACK_SIZE
	.align		4
.L_9:
        /*003c*/ 	.byte	0x04, 0x12
        /*003e*/ 	.short	(.L_11 - .L_10)
	.align		4
.L_10:
        /*0040*/ 	.word	index@(_Z10mysgemm_v8iiifPKfS0_fPf)
        /*0044*/ 	.word	0x00000000
.L_11:


//--------------------- .nv.compat                --------------------------
	.section	.nv.compat,"",@"SHT_CUDA_COMPAT_INFO"
	.align	4
        /*0000*/ 	.byte	0x02, 0x09, 0x00, 0x00, 0x02, 0x02, 0x01, 0x00, 0x02, 0x05, 0x05, 0x00, 0x03, 0x07, 0x01, 0x01
        /*0010*/ 	.byte	0x02, 0x03, 0x00, 0x00, 0x02, 0x06, 0x01, 0x00, 0x04, 0x0b, 0x08, 0x00, 0x09, 0x00, 0x00, 0x00
        /*0020*/ 	.byte	0x00, 0x00, 0x00, 0x00


//--------------------- .nv.info._Z14mysgemm_v8_anoiiifPKfS0_fPf --------------------------
	.section	.nv.info._Z14mysgemm_v8_anoiiifPKfS0_fPf,"",@"SHT_CUDA_INFO"
	.sectionflags	@""
	.align	4


	//----- nvinfo : EIATTR_CUDA_API_VERSION
	.align		4
        /*0000*/ 	.byte	0x04, 0x37
        /*0002*/ 	.short	(.L_13 - .L_12)
.L_12:
        /*0004*/ 	.word	0x00000082


	//----- nvinfo : EIATTR_KPARAM_INFO
	.align		4
.L_13:
        /*0008*/ 	.byte	0x04, 0x17
        /*000a*/ 	.short	(.L_15 - .L_14)
.L_14:
        /*000c*/ 	.word	0x00000000
        /*0010*/ 	.short	0x0007
        /*0012*/ 	.short	0x0028
        /*0014*/ 	.byte	0x00, 0xf5, 0x21, 0x00


	//----- nvinfo : EIATTR_KPARAM_INFO
	.align		4
.L_15:
        /*0018*/ 	.byte	0x04, 0x17
        /*001a*/ 	.short	(.L_17 - .L_16)
.L_16:
        /*001c*/ 	.word	0x00000000
        /*0020*/ 	.short	0x0006
        /*0022*/ 	.short	0x0020
        /*0024*/ 	.byte	0x00, 0xf0, 0x11, 0x00


	//----- nvinfo : EIATTR_KPARAM_INFO
	.align		4
.L_17:
        /*0028*/ 	.byte	0x04, 0x17
        /*002a*/ 	.short	(.L_19 - .L_18)
.L_18:
        /*002c*/ 	.word	0x00000000
        /*0030*/ 	.short	0x0005
        /*0032*/ 	.short	0x0018
        /*0034*/ 	.byte	0x00, 0xf5, 0x21, 0x00


	//----- nvinfo : EIATTR_KPARAM_INFO
	.align		4
.L_19:
        /*0038*/ 	.byte	0x04, 0x17
        /*003a*/ 	.short	(.L_21 - .L_20)
.L_20:
        /*003c*/ 	.word	0x00000000
        /*0040*/ 	.short	0x0004
        /*0042*/ 	.short	0x0010
        /*0044*/ 	.byte	0x00, 0xf5, 0x21, 0x00


	//----- nvinfo : EIATTR_KPARAM_INFO
	.align		4
.L_21:
        /*0048*/ 	.byte	0x04, 0x17
        /*004a*/ 	.short	(.L_23 - .L_22)
.L_22:
        /*004c*/ 	.word	0x00000000
        /*0050*/ 	.short	0x0003
        /*0052*/ 	.short	0x000c
        /*0054*/ 	.byte	0x00, 0xf0, 0x11, 0x00


	//----- nvinfo : EIATTR_KPARAM_INFO
	.align		4
.L_23:
        /*0058*/ 	.byte	0x04, 0x17
        /*005a*/ 	.short	(.L_25 - .L_24)
.L_24:
        /*005c*/ 	.word	0x00000000
        /*0060*/ 	.short	0x0002
        /*0062*/ 	.short	0x0008
        /*0064*/ 	.byte	0x00, 0xf0, 0x11, 0x00


	//----- nvinfo : EIATTR_KPARAM_INFO
	.align		4
.L_25:
        /*0068*/ 	.byte	0x04, 0x17
        /*006a*/ 	.short	(.L_27 - .L_26)
.L_26:
        /*006c*/ 	.word	0x00000000
        /*0070*/ 	.short	0x0001
        /*0072*/ 	.short	0x0004
        /*0074*/ 	.byte	0x00, 0xf0, 0x11, 0x00


	//----- nvinfo : EIATTR_KPARAM_INFO
	.align		4
.L_27:
        /*0078*/ 	.byte	0x04, 0x17
        /*007a*/ 	.short	(.L_29 - .L_28)
.L_28:
        /*007c*/ 	.word	0x00000000
        /*0080*/ 	.short	0x0000
        /*0082*/ 	.short	0x0000
        /*0084*/ 	.byte	0x00, 0xf0, 0x11, 0x00


	//----- nvinfo : EIATTR_SPARSE_MMA_MASK
	.align		4
.L_29:
        /*0088*/ 	.byte	0x03, 0x50
        /*008a*/ 	.short	0x0000


	//----- nvinfo : EIATTR_MAXREG_COUNT
	.align		4
        /*008c*/ 	.byte	0x03, 0x1b
        /*008e*/ 	.short	0x00ff


	//----- nvinfo : EIATTR_NUM_BARRIERS
	.align		4
        /*0090*/ 	.byte	0x02, 0x4c
        /*0092*/ 	.byte	0x01
	.zero		1


	//----- nvinfo : EIATTR_MERCURY_ISA_VERSION
	.align		4
        /*0094*/ 	.byte	0x03, 0x5f
        /*0096*/ 	.short	0x0101


	//----- nvinfo : EIATTR_VRC_CTA_INIT_COUNT
	.align		4
        /*0098*/ 	.byte	0x02, 0x4a
	.zero		1
	.zero		1


	//----- nvinfo : EIATTR_EXIT_INSTR_OFFSETS
	.align		4
        /*009c*/ 	.byte	0x04, 0x1c
        /*009e*/ 	.short	(.L_31 - .L_30)


	//   ....[0]....
.L_30:
        /*00a0*/ 	.word	0x00003540


	//----- nvinfo : EIATTR_MAX_THREADS
	.align		4
.L_31:
        /*00a4*/ 	.byte	0x04, 0x05
        /*00a6*/ 	.short	(.L_33 - .L_32)
.L_32:
        /*00a8*/ 	.word	0x00000100
        /*00ac*/ 	.word	0x00000001
        /*00b0*/ 	.word	0x00000001


	//----- nvinfo : EIATTR_CBANK_PARAM_SIZE
	.align		4
.L_33:
        /*00b4*/ 	.byte	0x03, 0x19
        /*00b6*/ 	.short	0x0030


	//----- nvinfo : EIATTR_PARAM_CBANK
	.align		4
        /*00b8*/ 	.byte	0x04, 0x0a
        /*00ba*/ 	.short	(.L_35 - .L_34)
	.align		4
.L_34:
        /*00bc*/ 	.word	index@(.nv.constant0._Z14mysgemm_v8_anoiiifPKfS0_fPf)
        /*00c0*/ 	.short	0x0380
        /*00c2*/ 	.short	0x0030


	//----- nvinfo : EIATTR_SW_WAR
	.align		4
.L_35:
        /*00c4*/ 	.byte	0x04, 0x36
        /*00c6*/ 	.short	(.L_37 - .L_36)
.L_36:
        /*00c8*/ 	.word	0x00000008
.L_37:


//--------------------- .nv.info._Z10mysgemm_v8iiifPKfS0_fPf --------------------------
	.section	.nv.info._Z10mysgemm_v8iiifPKfS0_fPf,"",@"SHT_CUDA_INFO"
	.sectionflags	@""
	.align	4


	//----- nvinfo : EIATTR_CUDA_API_VERSION
	.align		4
        /*0000*/ 	.byte	0x04, 0x37
        /*0002*/ 	.short	(.L_39 - .L_38)
.L_38:
        /*0004*/ 	.word	0x00000082


	//----- nvinfo : EIATTR_KPARAM_INFO
	.align		4
.L_39:
        /*0008*/ 	.byte	0x04, 0x17
        /*000a*/ 	.short	(.L_41 - .L_40)
.L_40:
        /*000c*/ 	.word	0x00000000
        /*0010*/ 	.short	0x0007
        /*0012*/ 	.short	0x0028
        /*0014*/ 	.byte	0x00, 0xf5, 0x21, 0x00


	//----- nvinfo : EIATTR_KPARAM_INFO
	.align		4
.L_41:
        /*0018*/ 	.byte	0x04, 0x17
        /*001a*/ 	.short	(.L_43 - .L_42)
.L_42:
        /*001c*/ 	.word	0x00000000
        /*0020*/ 	.short	0x0006
        /*0022*/ 	.short	0x0020
        /*0024*/ 	.byte	0x00, 0xf0, 0x11, 0x00


	//----- nvinfo : EIATTR_KPARAM_INFO
	.align		4
.L_43:
        /*0028*/ 	.byte	0x04, 0x17
        /*002a*/ 	.short	(.L_45 - .L_44)
.L_44:
        /*002c*/ 	.word	0x00000000
        /*0030*/ 	.short	0x0005
        /*0032*/ 	.short	0x0018
        /*0034*/ 	.byte	0x00, 0xf5, 0x21, 0x00


	//----- nvinfo : EIATTR_KPARAM_INFO
	.align		4
.L_45:
        /*0038*/ 	.byte	0x04, 0x17
        /*003a*/ 	.short	(.L_47 - .L_46)
.L_46:
        /*003c*/ 	.word	0x00000000
        /*0040*/ 	.short	0x0004
        /*0042*/ 	.short	0x0010
        /*0044*/ 	.byte	0x00, 0xf5, 0x21, 0x00


	//----- nvinfo : EIATTR_KPARAM_INFO
	.align		4
.L_47:
        /*0048*/ 	.byte	0x04, 0x17
        /*004a*/ 	.short	(.L_49 - .L_48)
.L_48:
        /*004c*/ 	.word	0x00000000
        /*0050*/ 	.short	0x0003
        /*0052*/ 	.short	0x000c
        /*0054*/ 	.byte	0x00, 0xf0, 0x11, 0x00


	//----- nvinfo : EIATTR_KPARAM_INFO
	.align		4
.L_49:
        /*0058*/ 	.byte	0x04, 0x17
        /*005a*/ 	.short	(.L_51 - .L_50)
.L_50:
        /*005c*/ 	.word	0x00000000
        /*0060*/ 	.short	0x0002
        /*0062*/ 	.short	0x0008
        /*0064*/ 	.byte	0x00, 0xf0, 0x11, 0x00


	//----- nvinfo : EIATTR_KPARAM_INFO
	.align		4
.L_51:
        /*0068*/ 	.byte	0x04, 0x17
        /*006a*/ 	.short	(.L_53 - .L_52)
.L_52:
        /*006c*/ 	.word	0x00000000
        /*0070*/ 	.short	0x0001
        /*0072*/ 	.short	0x0004
        /*0074*/ 	.byte	0x00, 0xf0, 0x11, 0x00


	//----- nvinfo : EIATTR_KPARAM_INFO
	.align		4
.L_53:
        /*0078*/ 	.byte	0x04, 0x17
        /*007a*/ 	.short	(.L_55 - .L_54)
.L_54:
        /*007c*/ 	.word	0x00000000
        /*0080*/ 	.short	0x0000
        /*0082*/ 	.short	0x0000
        /*0084*/ 	.byte	0x00, 0xf0, 0x11, 0x00


	//----- nvinfo : EIATTR_SPARSE_MMA_MASK
	.align		4
.L_55:
        /*0088*/ 	.byte	0x03, 0x50
        /*008a*/ 	.short	0x0000


	//----- nvinfo : EIATTR_MAXREG_COUNT
	.align		4
        /*008c*/ 	.byte	0x03, 0x1b
        /*008e*/ 	.short	0x00ff


	//----- nvinfo : EIATTR_NUM_BARRIERS
	.align		4
        /*0090*/ 	.byte	0x02, 0x4c
        /*0092*/ 	.byte	0x01
	.zero		1


	//----- nvinfo : EIATTR_MERCURY_ISA_VERSION
	.align		4
        /*0094*/ 	.byte	0x03, 0x5f
        /*0096*/ 	.short	0x0101


	//----- nvinfo : EIATTR_VRC_CTA_INIT_COUNT
	.align		4
        /*0098*/ 	.byte	0x02, 0x4a
	.zero		1
	.zero		1


	//----- nvinfo : EIATTR_EXIT_INSTR_OFFSETS
	.align		4
        /*009c*/ 	.byte	0x04, 0x1c
        /*009e*/ 	.short	(.L_57 - .L_56)


	//   ....[0]....
.L_56:
        /*00a0*/ 	.word	0x00003540


	//----- nvinfo : EIATTR_MAX_THREADS
	.align		4
.L_57:
        /*00a4*/ 	.byte	0x04, 0x05
        /*00a6*/ 	.short	(.L_59 - .L_58)
.L_58:
        /*00a8*/ 	.word	0x00000100
        /*00ac*/ 	.word	0x00000001
        /*00b0*/ 	.word	0x00000001


	//----- nvinfo : EIATTR_CBANK_PARAM_SIZE
	.align		4
.L_59:
        /*00b4*/ 	.byte	0x03, 0x19
        /*00b6*/ 	.short	0x0030


	//----- nvinfo : EIATTR_PARAM_CBANK
	.align		4
        /*00b8*/ 	.byte	0x04, 0x0a
        /*00ba*/ 	.short	(.L_61 - .L_60)
	.align		4
.L_60:
        /*00bc*/ 	.word	index@(.nv.constant0._Z10mysgemm_v8iiifPKfS0_fPf)
        /*00c0*/ 	.short	0x0380
        /*00c2*/ 	.short	0x0030


	//----- nvinfo : EIATTR_SW_WAR
	.align		4
.L_61:
        /*00c4*/ 	.byte	0x04, 0x36
        /*00c6*/ 	.short	(.L_63 - .L_62)
.L_62:
        /*00c8*/ 	.word	0x00000008
.L_63:


//--------------------- .nv.callgraph             --------------------------
	.section	.nv.callgraph,"",@"SHT_CUDA_CALLGRAPH"
	.align	4
	.sectionentsize	8
	.align		4
        /*0000*/ 	.word	0x00000000
	.align		4
        /*0004*/ 	.word	0xffffffff
	.align		4
        /*0008*/ 	.word	0x00000000
	.align		4
        /*000c*/ 	.word	0xfffffffe
	.align		4
        /*0010*/ 	.word	0x00000000
	.align		4
        /*0014*/ 	.word	0xfffffffd
	.align		4
        /*0018*/ 	.word	0x00000000
	.align		4
        /*001c*/ 	.word	0xfffffffc


//--------------------- .text._Z14mysgemm_v8_anoiiifPKfS0_fPf --------------------------
	.section	.text._Z14mysgemm_v8_anoiiifPKfS0_fPf,"ax",@progbits
	.align	128
        .global         _Z14mysgemm_v8_anoiiifPKfS0_fPf
        .type           _Z14mysgemm_v8_anoiiifPKfS0_fPf,@function
        .size           _Z14mysgemm_v8_anoiiifPKfS0_fPf,(.L_x_6 - _Z14mysgemm_v8_anoiiifPKfS0_fPf)
        .other          _Z14mysgemm_v8_anoiiifPKfS0_fPf,@"STO_CUDA_ENTRY STV_DEFAULT"
_Z14mysgemm_v8_anoiiifPKfS0_fPf:
.text._Z14mysgemm_v8_anoiiifPKfS0_fPf:
[----:B------:R-:W-:Y:S08]  /*0000*/  LDC R1, c[0x0][0x37c] ;  /* 0x0000df00ff017b82 */ /* 0x000ff00000000800 */
[----:B------:R-:W0:Y:S01]  /*0010*/  LDC R48, c[0x0][0x388] ;  /* 0x0000e200ff307b82 */ /* 0x000e220000000800 */
[----:B------:R-:W1:Y:S01]  /*0020*/  S2R R67, SR_TID.X ;  /* 0x0000000000437919 */ /* 0x000e620000002100 */
[----:B------:R-:W2:Y:S01]  /*0030*/  LDCU.64 UR8, c[0x0][0x358] ;  /* 0x00006b00ff0877ac */ /* 0x000ea20008000a00 */
[----:B------:R-:W-:Y:S01]  /*0040*/  HFMA2 R49, -RZ, RZ, 0, 0 ;  /* 0x00000000ff317431 */ /* 0x000fe200000001ff */
[----:B------:R-:W-:Y:S01]  /*0050*/  CS2R R42, SRZ ;  /* 0x00000000002a7805 */ /* 0x000fe2000001ff00 */
[----:B------:R-:W3:Y:S01]  /*0060*/  S2R R47, SR_CTAID.X ;  /* 0x00000000002f7919 */ /* 0x000ee20000002500 */
[----:B------:R-:W-:Y:S01]  /*0070*/  HFMA2 R66, -RZ, RZ, 0, 0 ;  /* 0x00000000ff427431 */ /* 0x000fe200000001ff */
[----:B------:R-:W-:Y:S01]  /*0080*/  CS2R R40, SRZ ;  /* 0x0000000000287805 */ /* 0x000fe2000001ff00 */
[----:B------:R-:W4:Y:S01]  /*0090*/  LDC R64, c[0x0][0x380] ;  /* 0x0000e000ff407b82 */ /* 0x000f220000000800 */
[----:B------:R-:W-:-:S02]  /*00a0*/  CS2R R50, SRZ ;  /* 0x0000000000327805 */ /* 0x000fc4000001ff00 */
[----:B------:R-:W-:Y:S02]  /*00b0*/  CS2R R68, SRZ ;  /* 0x0000000000447805 */ /* 0x000fe4000001ff00 */
[----:B------:R-:W-:Y:S02]  /*00c0*/  MOV R65, RZ ;  /* 0x000000ff00417202 */ /* 0x000fe40000000f00 */
[----:B------:R-:W-:Y:S02]  /*00d0*/  CS2R R62, SRZ ;  /* 0x00000000003e7805 */ /* 0x000fe4000001ff00 */
[----:B------:R-:W-:Y:S02]  /*00e0*/  CS2R R56, SRZ ;  /* 0x0000000000387805 */ /* 0x000fe4000001ff00 */
[----:B------:R-:W-:Y:S02]  /*00f0*/  CS2R R58, SRZ ;  /* 0x00000000003a7805 */ /* 0x000fe4000001ff00 */
[----:B------:R-:W-:Y:S01]  /*0100*/  CS2R R52, SRZ ;  /* 0x0000000000347805 */ /* 0x000fe2000001ff00 */
[----:B------:R-:W0:Y:S01]  /*0110*/  S2UR UR7, SR_CTAID.Y ;  /* 0x00000000000779c3 */ /* 0x000e220000002600 */
[----:B------:R-:W-:-:S02]  /*0120*/  CS2R R54, SRZ ;  /* 0x0000000000367805 */ /* 0x000fc4000001ff00 */
[----:B------:R-:W-:Y:S02]  /*0130*/  CS2R R60, SRZ ;  /* 0x00000000003c7805 */ /* 0x000fe4000001ff00 */
[----:B------:R-:W-:Y:S02]  /*0140*/  CS2R R104, SRZ ;  /* 0x0000000000687805 */ /* 0x000fe4000001ff00 */
[----:B------:R-:W-:Y:S02]  /*0150*/  CS2R R102, SRZ ;  /* 0x0000000000667805 */ /* 0x000fe4000001ff00 */
[----:B------:R-:W-:Y:S02]  /*0160*/  CS2R R100, SRZ ;  /* 0x0000000000647805 */ /* 0x000fe4000001ff00 */
[----:B------:R-:W-:Y:S02]  /*0170*/  CS2R R98, SRZ ;  /* 0x0000000000627805 */ /* 0x000fe4000001ff00 */
[----:B------:R-:W-:-:S02]  /*0180*/  CS2R R96, SRZ ;  /* 0x0000000000607805 */ /* 0x000fc4000001ff00 */
[----:B0-----:R-:W-:Y:S02]  /*0190*/  ISETP.GE.AND P0, PT, R48, 0x1, PT ;  /* 0x000000013000780c */ /* 0x001fe40003f06270 */
[----:B------:R-:W-:Y:S02]  /*01a0*/  CS2R R94, SRZ ;  /* 0x00000000005e7805 */ /* 0x000fe4000001ff00 */
[----:B------:R-:W-:Y:S02]  /*01b0*/  CS2R R92, SRZ ;  /* 0x00000000005c7805 */ /* 0x000fe4000001ff00 */
[----:B------:R-:W-:Y:S02]  /*01c0*/  CS2R R90, SRZ ;  /* 0x00000000005a7805 */ /* 0x000fe4000001ff00 */
[----:B------:R-:W-:Y:S02]  /*01d0*/  CS2R R88, SRZ ;  /* 0x0000000000587805 */ /* 0x000fe4000001ff00 */
[----:B------:R-:W-:-:S02]  /*01e0*/  CS2R R86, SRZ ;  /* 0x0000000000567805 */ /* 0x000fc4000001ff00 */
[----:B------:R-:W-:Y:S02]  /*01f0*/  CS2R R84, SRZ ;  /* 0x0000000000547805 */ /* 0x000fe4000001ff00 */
[----:B------:R-:W-:Y:S02]  /*0200*/  CS2R R82, SRZ ;  /* 0x0000000000527805 */ /* 0x000fe4000001ff00 */
[----:B------:R-:W-:Y:S02]  /*0210*/  CS2R R80, SRZ ;  /* 0x0000000000507805 */ /* 0x000fe4000001ff00 */
[----:B-1----:R-:W-:Y:S02]  /*0220*/  SHF.L.U32 R76, R67, 0x3, RZ ;  /* 0x00000003434c7819 */ /* 0x002fe400000006ff */
[----:B------:R-:W-:Y:S02]  /*0230*/  CS2R R14, SRZ ;  /* 0x00000000000e7805 */ /* 0x000fe4000001ff00 */
[----:B------:R-:W-:-:S02]  /*0240*/  SHF.R.U32.HI R17, RZ, 0x1, R67 ;  /* 0x00000001ff117819 */ /* 0x000fc40000011643 */
[----:B------:R-:W-:Y:S02]  /*0250*/  CS2R R12, SRZ ;  /* 0x00000000000c7805 */ /* 0x000fe4000001ff00 */
[----:B------:R-:W-:Y:S02]  /*0260*/  CS2R R10, SRZ ;  /* 0x00000000000a7805 */ /* 0x000fe4000001ff00 */
[----:B------:R-:W-:Y:S02]  /*0270*/  CS2R R8, SRZ ;  /* 0x0000000000087805 */ /* 0x000fe4000001ff00 */
[----:B------:R-:W-:Y:S02]  /*0280*/  CS2R R6, SRZ ;  /* 0x0000000000067805 */ /* 0x000fe4000001ff00 */
[----:B------:R-:W-:Y:S02]  /*0290*/  CS2R R4, SRZ ;  /* 0x0000000000047805 */ /* 0x000fe4000001ff00 */
[----:B------:R-:W-:-:S02]  /*02a0*/  CS2R R2, SRZ ;  /* 0x0000000000027805 */ /* 0x000fc4000001ff00 */
[----:B------:R-:W-:Y:S02]  /*02b0*/  MOV R0, RZ ;  /* 0x000000ff00007202 */ /* 0x000fe40000000f00 */
[----:B------:R-:W-:Y:S02]  /*02c0*/  LOP3.LUT R76, R76, 0x78, RZ, 0xc0, !PT ;  /* 0x000000784c4c7812 */ /* 0x000fe400078ec0ff */
[----:B------:R-:W-:Y:S01]  /*02d0*/  LOP3.LUT R75, R17, 0x78, RZ, 0xc0, !PT ;  /* 0x00000078114b7812 */ /* 0x000fe200078ec0ff */
[----:B--234-:R-:W-:Y:S06]  /*02e0*/  @!P0 BRA `(.L_x_0) ;  /* 0x0000002400cc8947 */ /* 0x01cfec0003800000 */
[----:B------:R-:W0:Y:S01]  /*02f0*/  LDC R74, c[0x0][0x380] ;  /* 0x0000e000ff4a7b82 */ /* 0x000e220000000800 */
[----:B------:R-:W-:Y:S01]  /*0300*/  SHF.L.U32 R0, R67, 0x2, RZ ;  /* 0x0000000243007819 */ /* 0x000fe200000006ff */
[----:B------:R-:W1:Y:S01]  /*0310*/  LDCU.128 UR12, c[0x0][0x390] ;  /* 0x00007200ff0c77ac */ /* 0x000e620008000c00 */
[----:B------:R-:W-:Y:S02]  /*0320*/  SHF.R.U32.HI R3, RZ, 0x5, R67 ;  /* 0x00000005ff037819 */ /* 0x000fe40000011643 */
[----:B------:R-:W-:Y:S02]  /*0330*/  CS2R R10, SRZ ;  /* 0x00000000000a7805 */ /* 0x000fe4000001ff00 */
[C---:B------:R-:W-:Y:S01]  /*0340*/  LOP3.LUT R2, R0.reuse, 0x4, RZ, 0xc0, !PT ;  /* 0x0000000400027812 */ /* 0x040fe200078ec0ff */
[----:B------:R-:W-:Y:S01]  /*0350*/  USHF.L.U32 UR4, UR7, 0x7, URZ ;  /* 0x0000000707047899 */ /* 0x000fe200080006ff */
[----:B------:R-:W-:Y:S01]  /*0360*/  LOP3.LUT R0, R0, 0x7c, RZ, 0xc0, !PT ;  /* 0x0000007c00007812 */ /* 0x000fe200078ec0ff */
[----:B------:R-:W2:Y:S01]  /*0370*/  S2UR UR6, SR_CgaCtaId ;  /* 0x00000000000679c3 */ /* 0x000ea20000008800 */
[----:B------:R-:W-:Y:S01]  /*0380*/  SHF.L.U32 R7, R47, 0x7, RZ ;  /* 0x000000072f077819 */ /* 0x000fe200000006ff */
[C---:B------:R-:W-:Y:S01]  /*0390*/  IMAD R2, R17.reuse, R48, R2 ;  /* 0x0000003011027224 */ /* 0x040fe200078e0202 */
[----:B------:R-:W-:Y:S01]  /*03a0*/  SHF.L.U32 R44, R17, 0x2, RZ ;  /* 0x00000002112c7819 */ /* 0x000fe200000006ff */
[----:B------:R-:W-:Y:S01]  /*03b0*/  IMAD R9, R48, UR4, RZ ;  /* 0x0000000430097c24 */ /* 0x000fe2000f8e02ff */
[----:B------:R-:W-:Y:S01]  /*03c0*/  UMOV UR4, 0x400 ;  /* 0x0000040000047882 */ /* 0x000fe20000000000 */
[----:B------:R-:W-:Y:S01]  /*03d0*/  CS2R R12, SRZ ;  /* 0x00000000000c7805 */ /* 0x000fe2000001ff00 */
[----:B------:R-:W-:Y:S01]  /*03e0*/  UIADD3 UR5, UPT, UPT, UR4, 0x1000, URZ ;  /* 0x0000100004057890 */ /* 0x000fe2000fffe0ff */
[----:B------:R-:W-:-:S02]  /*03f0*/  CS2R R14, SRZ ;  /* 0x00000000000e7805 */ /* 0x000fc4000001ff00 */
[----:B------:R-:W-:Y:S02]  /*0400*/  CS2R R80, SRZ ;  /* 0x0000000000507805 */ /* 0x000fe4000001ff00 */
[----:B------:R-:W-:Y:S02]  /*0410*/  CS2R R82, SRZ ;  /* 0x0000000000527805 */ /* 0x000fe4000001ff00 */
[----:B------:R-:W-:Y:S02]  /*0420*/  CS2R R84, SRZ ;  /* 0x0000000000547805 */ /* 0x000fe4000001ff00 */
[----:B------:R-:W-:Y:S02]  /*0430*/  CS2R R86, SRZ ;  /* 0x0000000000567805 */ /* 0x000fe4000001ff00 */
[----:B------:R-:W-:Y:S02]  /*0440*/  CS2R R88, SRZ ;  /* 0x0000000000587805 */ /* 0x000fe4000001ff00 */
[----:B------:R-:W-:-:S02]  /*0450*/  CS2R R90, SRZ ;  /* 0x00000000005a7805 */ /* 0x000fc4000001ff00 */
[----:B------:R-:W-:Y:S01]  /*0460*/  CS2R R92, SRZ ;  /* 0x00000000005c7805 */ /* 0x000fe2000001ff00 */
[----:B0-----:R-:W-:Y:S01]  /*0470*/  IMAD R0, R3, R74, R0 ;  /* 0x0000004a03007224 */ /* 0x001fe200078e0200 */
[----:B------:R-:W-:Y:S01]  /*0480*/  CS2R R94, SRZ ;  /* 0x00000000005e7805 */ /* 0x000fe2000001ff00 */
[----:B------:R-:W-:Y:S01]  /*0490*/  IMAD.WIDE.U32 R2, R2, 0x4, RZ ;  /* 0x0000000402027825 */ /* 0x000fe200078e00ff */
[----:B------:R-:W-:Y:S02]  /*04a0*/  CS2R R96, SRZ ;  /* 0x0000000000607805 */ /* 0x000fe4000001ff00 */
[----:B------:R-:W-:Y:S02]  /*04b0*/  CS2R R98, SRZ ;  /* 0x0000000000627805 */ /* 0x000fe4000001ff00 */
[----:B------:R-:W-:Y:S01]  /*04c0*/  CS2R R100, SRZ ;  /* 0x0000000000647805 */ /* 0x000fe2000001ff00 */
[----:B------:R-:W-:Y:S01]  /*04d0*/  IMAD.WIDE R4, R0, 0x4, RZ ;  /* 0x0000000400047825 */ /* 0x000fe200078e02ff */
[----:B------:R-:W-:Y:S01]  /*04e0*/  MOV R0, RZ ;  /* 0x000000ff00007202 */ /* 0x000fe20000000f00 */
[----:B--2---:R-:W-:Y:S01]  /*04f0*/  ULEA UR5, UR6, UR5, 0x18 ;  /* 0x0000000506057291 */ /* 0x004fe2000f8ec0ff */
[----:B------:R-:W-:Y:S01]  /*0500*/  CS2R R102, SRZ ;  /* 0x0000000000667805 */ /* 0x000fe2000001ff00 */
[----:B------:R-:W-:Y:S01]  /*0510*/  IMAD.WIDE R2, R9, 0x4, R2 ;  /* 0x0000000409027825 */ /* 0x000fe200078e0202 */
[----:B------:R-:W-:Y:S01]  /*0520*/  ULEA UR4, UR6, UR4, 0x18 ;  /* 0x0000000406047291 */ /* 0x000fe2000f8ec0ff */
[----:B------:R-:W-:-:S02]  /*0530*/  CS2R R8, SRZ ;  /* 0x0000000000087805 */ /* 0x000fc4000001ff00 */
[----:B------:R-:W-:Y:S01]  /*0540*/  CS2R R104, SRZ ;  /* 0x0000000000687805 */ /* 0x000fe2000001ff00 */
[----:B------:R-:W-:Y:S01]  /*0550*/  IMAD.WIDE R4, R7, 0x4, R4 ;  /* 0x0000000407047825 */ /* 0x000fe200078e0204 */
[----:B------:R-:W-:Y:S02]  /*0560*/  SHF.L.U32 R7, R67, 0xb, RZ ;  /* 0x0000000b43077819 */ /* 0x000fe400000006ff */
[----:B------:R-:W-:Y:S02]  /*0570*/  CS2R R68, SRZ ;  /* 0x0000000000447805 */ /* 0x000fe4000001ff00 */
[----:B-1----:R-:W-:Y:S02]  /*0580*/  IADD3 R46, P0, PT, R2, UR14, RZ ;  /* 0x0000000e022e7c10 */ /* 0x002fe4000ff1e0ff */
[----:B------:R-:W-:Y:S02]  /*0590*/  CS2R R60, SRZ ;  /* 0x00000000003c7805 */ /* 0x000fe4000001ff00 */
[----:B------:R-:W-:-:S02]  /*05a0*/  IADD3 R78, P1, PT, R4, UR12, RZ ;  /* 0x0000000c044e7c10 */ /* 0x000fc4000ff3e0ff */
[----:B------:R-:W-:Y:S02]  /*05b0*/  CS2R R54, SRZ ;  /* 0x0000000000367805 */ /* 0x000fe4000001ff00 */
[----:B------:R-:W-:Y:S02]  /*05c0*/  LOP3.LUT R44, R44, 0x800, R7, 0xf8, !PT ;  /* 0x000008002c2c7812 */ /* 0x000fe400078ef807 */
[----:B------:R-:W-:Y:S02]  /*05d0*/  CS2R R6, SRZ ;  /* 0x0000000000067805 */ /* 0x000fe4000001ff00 */
[----:B------:R-:W-:Y:S02]  /*05e0*/  IADD3.X R45, PT, PT, R3, UR15, RZ, P0, !PT ;  /* 0x0000000f032d7c10 */ /* 0x000fe400087fe4ff */
[----:B------:R-:W-:Y:S02]  /*05f0*/  CS2R R2, SRZ ;  /* 0x0000000000027805 */ /* 0x000fe4000001ff00 */
[----:B------:R-:W-:-:S02]  /*0600*/  IADD3.X R79, PT, PT, R5, UR13, RZ, P1, !PT ;  /* 0x0000000d054f7c10 */ /* 0x000fc40008ffe4ff */
[----:B------:R-:W-:Y:S02]  /*0610*/  CS2R R4, SRZ ;  /* 0x0000000000047805 */ /* 0x000fe4000001ff00 */
[----:B------:R-:W-:Y:S02]  /*0620*/  MOV R66, RZ ;  /* 0x000000ff00427202 */ /* 0x000fe40000000f00 */
[----:B------:R-:W-:Y:S02]  /*0630*/  CS2R R52, SRZ ;  /* 0x0000000000347805 */ /* 0x000fe4000001ff00 */
[----:B------:R-:W-:Y:S02]  /*0640*/  CS2R R58, SRZ ;  /* 0x00000000003a7805 */ /* 0x000fe4000001ff00 */
[----:B------:R-:W-:Y:S02]  /*0650*/  CS2R R56, SRZ ;  /* 0x0000000000387805 */ /* 0x000fe4000001ff00 */
[----:B------:R-:W-:-:S02]  /*0660*/  CS2R R62, SRZ ;  /* 0x00000000003e7805 */ /* 0x000fc4000001ff00 */
[----:B------:R-:W-:Y:S02]  /*0670*/  MOV R65, RZ ;  /* 0x000000ff00417202 */ /* 0x000fe40000000f00 */
[----:B------:R-:W-:Y:S02]  /*0680*/  CS2R R50, SRZ ;  /* 0x0000000000327805 */ /* 0x000fe4000001ff00 */
[----:B------:R-:W-:Y:S02]  /*0690*/  CS2R R40, SRZ ;  /* 0x0000000000287805 */ /* 0x000fe4000001ff00 */
[----:B------:R-:W-:Y:S02]  /*06a0*/  CS2R R42, SRZ ;  /* 0x00000000002a7805 */ /* 0x000fe4000001ff00 */
[----:B------:R-:W-:Y:S02]  /*06b0*/  MOV R49, RZ ;  /* 0x000000ff00317202 */ /* 0x000fe40000000f00 */
[----:B------:R-:W-:-:S02]  /*06c0*/  SHF.L.U32 R74, R74, 0x3, RZ ;  /* 0x000000034a4a7819 */ /* 0x000fc400000006ff */
[----:B------:R-:W-:Y:S02]  /*06d0*/  LEA R73, R75, UR5, 0x2 ;  /* 0x000000054b497c11 */ /* 0x000fe4000f8e10ff */
[----:B------:R-:W-:Y:S02]  /*06e0*/  LEA R67, R67, UR4, 0x4 ;  /* 0x0000000443437c11 */ /* 0x000fe4000f8e20ff */
[----:B------:R-:W-:Y:S01]  /*06f0*/  LEA R72, R76, UR4, 0x2 ;  /* 0x000000044c487c11 */ /* 0x000fe2000f8e10ff */
[----:B------:R-:W-:-:S06]  /*0700*/  UMOV UR4, URZ ;  /* 0x000000ff00047c82 */ /* 0x000fcc0008000000 */
.L_x_1:
[----:B------:R-:W-:Y:S01]  /*0710*/  MOV R28, R46 ;  /* 0x0000002e001c7202 */ /* 0x000fe20000000f00 */
[----:B------:R-:W2:Y:S01]  /*0720*/  LDG.E.128 R32, desc[UR8][R78.64] ;  /* 0x000000084e207981 */ /* 0x000ea2000c1e1d00 */
[----:B------:R-:W-:-:S05]  /*0730*/  MOV R29, R45 ;  /* 0x0000002d001d7202 */ /* 0x000fca0000000f00 */
[----:B------:R-:W3:Y:S04]  /*0740*/  LDG.E.128 R36, desc[UR8][R28.64] ;  /* 0x000000081c247981 */ /* 0x000ee8000c1e1d00 */
[----:B--2---:R-:W-:Y:S04]  /*0750*/  STS.128 [R67], R32 ;  /* 0x0000002043007388 */ /* 0x004fe80000000c00 */
[----:B---3--:R-:W-:Y:S04]  /*0760*/  STS [R44+UR5], R36 ;  /* 0x000000242c007988 */ /* 0x008fe80008000805 */
[----:B------:R-:W-:Y:S04]  /*0770*/  STS [R44+UR5+0x200], R37 ;  /* 0x000200252c007988 */ /* 0x000fe80008000805 */
[----:B------:R-:W-:Y:S04]  /*0780*/  STS [R44+UR5+0x400], R38 ;  /* 0x000400262c007988 */ /* 0x000fe80008000805 */
[----:B------:R-:W-:Y:S01]  /*0790*/  STS [R44+UR5+0x600], R39 ;  /* 0x000600272c007988 */ /* 0x000fe20008000805 */
[----:B------:R-:W-:Y:S06]  /*07a0*/  BAR.SYNC.DEFER_BLOCKING 0x0 ;  /* 0x0000000000007b1d */ /* 0x000fec0000010000 */
[----:B------:R-:W-:Y:S04]  /*07b0*/  LDS.128 R16, [R72] ;  /* 0x0000000048107984 */ /* 0x000fe80000000c00 */
[----:B------:R-:W0:Y:S04]  /*07c0*/  LDS.128 R20, [R73] ;  /* 0x0000000049147984 */ /* 0x000e280000000c00 */
[----:B------:R-:W1:Y:S04]  /*07d0*/  LDS.128 R24, [R72+0x10] ;  /* 0x0000100048187984 */ /* 0x000e680000000c00 */
[----:B------:R-:W2:Y:S04]  /*07e0*/  LDS.128 R28, [R73+0x10] ;  /* 0x00001000491c7984 */ /* 0x000ea80000000c00 */
[----:B------:R-:W-:Y:S04]  /*07f0*/  LDS.128 R32, [R72+0x200] ;  /* 0x0002000048207984 */ /* 0x000fe80000000c00 */
[----:B------:R-:W3:Y:S01]  /*0800*/  LDS.128 R36, [R73+0x200] ;  /* 0x0002000049247984 */ /* 0x000ee20000000c00 */
[-C--:B0-----:R-:W-:Y:S01]  /*0810*/  FFMA R49, R16, R20.reuse, R49 ;  /* 0x0000001410317223 */ /* 0x081fe20000000031 */
[-C--:B------:R-:W-:Y:S01]  /*0820*/  FFMA R70, R17, R20.reuse, R42 ;  /* 0x0000001411467223 */ /* 0x080fe2000000002a */
[-C--:B------:R-:W-:Y:S01]  /*0830*/  FFMA R71, R18, R20.reuse, R43 ;  /* 0x0000001412477223 */ /* 0x080fe2000000002b */
[-C--:B------:R-:W-:Y:S01]  /*0840*/  FFMA R106, R19, R20.reuse, R40 ;  /* 0x00000014136a7223 */ /* 0x080fe20000000028 */
[-C--:B-1----:R-:W-:Y:S01]  /*0850*/  FFMA R77, R24, R20.reuse, R41 ;  /* 0x00000014184d7223 */ /* 0x082fe20000000029 */
[-C--:B------:R-:W-:Y:S01]  /*0860*/  FFMA R50, R25, R20.reuse, R50 ;  /* 0x0000001419327223 */ /* 0x080fe20000000032 */
[----:B------:R-:W-:Y:S01]  /*0870*/  FFMA R51, R26, R20, R51 ;  /* 0x000000141a337223 */ /* 0x000fe20000000033 */
[-C--:B------:R-:W-:Y:S01]  /*0880*/  FFMA R53, R16, R22.reuse, R53 ;  /* 0x0000001610357223 */ /* 0x080fe20000000035 */
[-C--:B------:R-:W-:Y:S01]  /*0890*/  FFMA R54, R17, R22.reuse, R54 ;  /* 0x0000001611367223 */ /* 0x080fe20000000036 */
[-C--:B------:R-:W-:Y:S01]  /*08a0*/  FFMA R55, R18, R22.reuse, R55 ;  /* 0x0000001612377223 */ /* 0x080fe20000000037 */
[-C--:B------:R-:W-:Y:S01]  /*08b0*/  FFMA R60, R19, R22.reuse, R60 ;  /* 0x00000016133c7223 */ /* 0x080fe2000000003c */
[-C--:B------:R-:W-:Y:S01]  /*08c0*/  FFMA R61, R24, R22.reuse, R61 ;  /* 0x00000016183d7223 */ /* 0x080fe2000000003d */
[-C--:B------:R-:W-:Y:S01]  /*08d0*/  FFMA R66, R25, R22.reuse, R66 ;  /* 0x0000001619427223 */ /* 0x080fe20000000042 */
[----:B------:R-:W-:Y:S01]  /*08e0*/  FFMA R69, R26, R22, R69 ;  /* 0x000000161a457223 */ /* 0x000fe20000000045 */
[-C--:B--2---:R-:W-:Y:S01]  /*08f0*/  FFMA R97, R16, R28.reuse, R97 ;  /* 0x0000001c10617223 */ /* 0x084fe20000000061 */
[-C--:B------:R-:W-:Y:S01]  /*0900*/  FFMA R94, R17, R28.reuse, R94 ;  /* 0x0000001c115e7223 */ /* 0x080fe2000000005e */
[-C--:B------:R-:W-:Y:S01]  /*0910*/  FFMA R95, R18, R28.reuse, R95 ;  /* 0x0000001c125f7223 */ /* 0x080fe2000000005f */
[-C--:B------:R-:W-:Y:S01]  /*0920*/  FFMA R92, R19, R28.reuse, R92 ;  /* 0x0000001c135c7223 */ /* 0x080fe2000000005c */
[-C--:B------:R-:W-:Y:S01]  /*0930*/  FFMA R93, R24, R28.reuse, R93 ;  /* 0x0000001c185d7223 */ /* 0x080fe2000000005d */
[-C--:B------:R-:W-:Y:S01]  /*0940*/  FFMA R90, R25, R28.reuse, R90 ;  /* 0x0000001c195a7223 */ /* 0x080fe2000000005a */
[----:B------:R-:W-:Y:S01]  /*0950*/  FFMA R91, R26, R28, R91 ;  /* 0x0000001c1a5b7223 */ /* 0x000fe2000000005b */
[----:B------:R-:W-:Y:S01]  /*0960*/  FFMA R20, R27, R20, R68 ;  /* 0x000000141b147223 */ /* 0x000fe20000000044 */
[-C--:B------:R-:W-:Y:S01]  /*0970*/  FFMA R65, R16, R21.reuse, R65 ;  /* 0x0000001510417223 */ /* 0x080fe20000000041 */
[-C--:B------:R-:W-:Y:S01]  /*0980*/  FFMA R62, R17, R21.reuse, R62 ;  /* 0x00000015113e7223 */ /* 0x080fe2000000003e */
[-C--:B------:R-:W-:Y:S01]  /*0990*/  FFMA R63, R18, R21.reuse, R63 ;  /* 0x00000015123f7223 */ /* 0x080fe2000000003f */
[-C--:B------:R-:W-:Y:S01]  /*09a0*/  FFMA R56, R19, R21.reuse, R56 ;  /* 0x0000001513387223 */ /* 0x080fe20000000038 */
[-C--:B------:R-:W-:Y:S01]  /*09b0*/  FFMA R57, R24, R21.reuse, R57 ;  /* 0x0000001518397223 */ /* 0x080fe20000000039 */
[-C--:B------:R-:W-:Y:S01]  /*09c0*/  FFMA R58, R25, R21.reuse, R58 ;  /* 0x00000015193a7223 */ /* 0x080fe2000000003a */
[-C--:B------:R-:W-:Y:S01]  /*09d0*/  FFMA R59, R26, R21.reuse, R59 ;  /* 0x000000151a3b7223 */ /* 0x080fe2000000003b */
[C---:B------:R-:W-:Y:S01]  /*09e0*/  FFMA R52, R27.reuse, R21, R52 ;  /* 0x000000151b347223 */ /* 0x040fe20000000034 */
        /* <DEDUP_REMOVED lines=25> */
[----:B------:R-:W0:Y:S01]  /*0b80*/  LDS.128 R40, [R72+0x210] ;  /* 0x0002100048287984 */ /* 0x000e220000000c00 */
[----:B------:R-:W-:Y:S01]  /*0b90*/  FFMA R30, R27, R30, R8 ;  /* 0x0000001e1b1e7223 */ /* 0x000fe20000000008 */
[----:B------:R-:W-:-:S02]  /*0ba0*/  FFMA R107, R16, R31, R9 ;  /* 0x0000001f106b7223 */ /* 0x000fc40000000009 */
[----:B------:R-:W1:Y:S01]  /*0bb0*/  LDS.128 R8, [R73+0x210] ;  /* 0x0002100049087984 */ /* 0x000e620000000c00 */
[-C--:B---3--:R-:W-:Y:S01]  /*0bc0*/  FFMA R49, R32, R36.reuse, R49 ;  /* 0x0000002420317223 */ /* 0x088fe20000000031 */
[-C--:B------:R-:W-:Y:S01]  /*0bd0*/  FFMA R70, R33, R36.reuse, R70 ;  /* 0x0000002421467223 */ /* 0x080fe20000000046 */
[-C--:B------:R-:W-:Y:S01]  /*0be0*/  FFMA R71, R34, R36.reuse, R71 ;  /* 0x0000002422477223 */ /* 0x080fe20000000047 */
[----:B------:R-:W-:Y:S01]  /*0bf0*/  FFMA R106, R35, R36, R106 ;  /* 0x00000024236a7223 */ /* 0x000fe2000000006a */
[-C--:B------:R-:W-:Y:S01]  /*0c00*/  FFMA R65, R32, R37.reuse, R65 ;  /* 0x0000002520417223 */ /* 0x080fe20000000041 */
        /* <DEDUP_REMOVED lines=15> */
[----:B------:R-:W-:Y:S04]  /*0d00*/  LDS.128 R12, [R73+0x400] ;  /* 0x00040000490c7984 */ /* 0x000fe80000000c00 */
[----:B------:R-:W2:Y:S01]  /*0d10*/  LDS.128 R4, [R72+0x400] ;  /* 0x0004000048047984 */ /* 0x000ea20000000c00 */
[-C--:B------:R-:W-:Y:S01]  /*0d20*/  FFMA R2, R25, R31.reuse, R2 ;  /* 0x0000001f19027223 */ /* 0x080fe20000000002 */
[-C--:B------:R-:W-:Y:S01]  /*0d30*/  FFMA R3, R26, R31.reuse, R3 ;  /* 0x0000001f1a037223 */ /* 0x080fe20000000003 */
[----:B------:R-:W-:Y:S01]  /*0d40*/  FFMA R0, R27, R31, R0 ;  /* 0x0000001f1b007223 */ /* 0x000fe20000000000 */
[----:B------:R-:W-:Y:S04]  /*0d50*/  LDS.128 R16, [R72+0x410] ;  /* 0x0004100048107984 */ /* 0x000fe80000000c00 */
[----:B------:R-:W-:Y:S01]  /*0d60*/  LDS.128 R24, [R73+0x600] ;  /* 0x0006000049187984 */ /* 0x000fe20000000c00 */
[-C--:B0-----:R-:W-:Y:S01]  /*0d70*/  FFMA R77, R40, R36.reuse, R77 ;  /* 0x00000024284d7223 */ /* 0x081fe2000000004d */
[CC--:B------:R-:W-:Y:S01]  /*0d80*/  FFMA R50, R41.reuse, R36.reuse, R50 ;  /* 0x0000002429327223 */ /* 0x0c0fe20000000032 */
[----:B------:R-:W-:Y:S01]  /*0d90*/  FFMA R51, R42, R36, R51 ;  /* 0x000000242a337223 */ /* 0x000fe20000000033 */
[-C--:B------:R-:W-:Y:S01]  /*0da0*/  FFMA R57, R40, R37.reuse, R57 ;  /* 0x0000002528397223 */ /* 0x080fe20000000039 */
[-C--:B------:R-:W-:Y:S01]  /*0db0*/  FFMA R58, R41, R37.reuse, R58 ;  /* 0x00000025293a7223 */ /* 0x080fe2000000003a */
[-C--:B------:R-:W-:Y:S01]  /*0dc0*/  FFMA R59, R42, R37.reuse, R59 ;  /* 0x000000252a3b7223 */ /* 0x080fe2000000003b */
[----:B------:R-:W-:Y:S01]  /*0dd0*/  FFMA R52, R43, R37, R52 ;  /* 0x000000252b347223 */ /* 0x000fe20000000034 */
[-C--:B------:R-:W-:Y:S01]  /*0de0*/  FFMA R61, R40, R38.reuse, R61 ;  /* 0x00000026283d7223 */ /* 0x080fe2000000003d */
[CC--:B------:R-:W-:Y:S01]  /*0df0*/  FFMA R66, R41.reuse, R38.reuse, R66 ;  /* 0x0000002629427223 */ /* 0x0c0fe20000000042 */
[----:B------:R-:W-:Y:S01]  /*0e00*/  FFMA R69, R42, R38, R69 ;  /* 0x000000262a457223 */ /* 0x000fe20000000045 */
[-C--:B------:R-:W-:Y:S01]  /*0e10*/  FFMA R101, R40, R39.reuse, R101 ;  /* 0x0000002728657223 */ /* 0x080fe20000000065 */
[-C--:B------:R-:W-:Y:S01]  /*0e20*/  FFMA R98, R41, R39.reuse, R98 ;  /* 0x0000002729627223 */ /* 0x080fe20000000062 */
[-C--:B------:R-:W-:Y:S01]  /*0e30*/  FFMA R99, R42, R39.reuse, R99 ;  /* 0x000000272a637223 */ /* 0x080fe20000000063 */
[C---:B------:R-:W-:Y:S01]  /*0e40*/  FFMA R96, R43.reuse, R39, R96 ;  /* 0x000000272b607223 */ /* 0x040fe20000000060 */
[C---:B------:R-:W-:Y:S01]  /*0e50*/  FFMA R36, R43.reuse, R36, R20 ;  /* 0x000000242b247223 */ /* 0x040fe20000000014 */
[----:B------:R-:W-:Y:S01]  /*0e60*/  FFMA R38, R43, R38, R22 ;  /* 0x000000262b267223 */ /* 0x000fe20000000016 */
[-C--:B-1----:R-:W-:Y:S01]  /*0e70*/  FFMA R37, R34, R10.reuse, R21 ;  /* 0x0000000a22257223 */ /* 0x082fe20000000015 */
[----:B------:R-:W-:-:S02]  /*0e80*/  FFMA R39, R40, R10, R23 ;  /* 0x0000000a28277223 */ /* 0x000fc40000000017 */
[----:B------:R-:W0:Y:S01]  /*0e90*/  LDS.128 R20, [R73+0x410] ;  /* 0x0004100049147984 */ /* 0x000e220000000c00 */
        /* <DEDUP_REMOVED lines=8> */
[CC--:B------:R-:W-:Y:S01]  /*0f20*/  FFMA R81, R32.reuse, R10.reuse, R81 ;  /* 0x0000000a20517223 */ /* 0x0c0fe20000000051 */
        /* <DEDUP_REMOVED lines=12> */
[CC--:B------:R-:W-:Y:S01]  /*0ff0*/  FFMA R83, R42.reuse, R9.reuse, R83 ;  /* 0x000000092a537223 */ /* 0x0c0fe20000000053 */
[----:B------:R-:W-:Y:S01]  /*1000*/  FFMA R80, R43, R9, R80 ;  /* 0x000000092b507223 */ /* 0x000fe20000000050 */
[-C--:B------:R-:W-:Y:S01]  /*1010*/  FFMA R104, R41, R10.reuse, R104 ;  /* 0x0000000a29687223 */ /* 0x080fe20000000068 */
[-C--:B------:R-:W-:Y:S01]  /*1020*/  FFMA R113, R42, R10.reuse, R29 ;  /* 0x0000000a2a717223 */ /* 0x080fe2000000001d */
[----:B------:R-:W-:Y:S01]  /*1030*/  FFMA R114, R43, R10, R30 ;  /* 0x0000000a2b727223 */ /* 0x000fe2000000001e */
[-C--:B------:R-:W-:Y:S01]  /*1040*/  FFMA R111, R40, R11.reuse, R111 ;  /* 0x0000000b286f7223 */ /* 0x080fe2000000006f */
[-C--:B------:R-:W-:Y:S01]  /*1050*/  FFMA R2, R41, R11.reuse, R2 ;  /* 0x0000000b29027223 */ /* 0x080fe20000000002 */
[-C--:B------:R-:W-:Y:S01]  /*1060*/  FFMA R3, R42, R11.reuse, R3 ;  /* 0x0000000b2a037223 */ /* 0x080fe20000000003 */
[----:B------:R-:W-:Y:S01]  /*1070*/  FFMA R0, R43, R11, R0 ;  /* 0x0000000b2b007223 */ /* 0x000fe20000000000 */
[-C--:B--2---:R-:W-:Y:S01]  /*1080*/  FFMA R49, R4, R12.reuse, R49 ;  /* 0x0000000c04317223 */ /* 0x084fe20000000031 */
        /* <DEDUP_REMOVED lines=15> */
[-C--:B0-----:R-:W-:Y:S01]  /*1180*/  FFMA R97, R4, R20.reuse, R97 ;  /* 0x0000001404617223 */ /* 0x081fe20000000061 */
        /* <DEDUP_REMOVED lines=15> */
[----:B------:R-:W0:Y:S04]  /*1280*/  LDS.128 R8, [R72+0x600] ;  /* 0x0006000048087984 */ /* 0x000e280000000c00 */
[----:B------:R-:W1:Y:S01]  /*1290*/  LDS.128 R4, [R73+0x610] ;  /* 0x0006100049047984 */ /* 0x000e620000000c00 */
        /* <DEDUP_REMOVED lines=32> */
[----:B------:R-:W2:Y:S01]  /*14a0*/  LDS.128 R28, [R72+0x610] ;  /* 0x00061000481c7984 */ /* 0x000ea20000000c00 */
        /* <DEDUP_REMOVED lines=16> */
[-C--:B-1----:R-:W-:Y:S01]  /*15b0*/  FFMA R97, R8, R4.reuse, R97 ;  /* 0x0000000408617223 */ /* 0x082fe20000000061 */
        /* <DEDUP_REMOVED lines=15> */
[----:B------:R-:W-:Y:S04]  /*16b0*/  LDS.128 R12, [R72+0x800] ;  /* 0x00080000480c7984 */ /* 0x000fe80000000c00 */
[----:B------:R-:W0:Y:S04]  /*16c0*/  LDS.128 R16, [R73+0x800] ;  /* 0x0008000049107984 */ /* 0x000e280000000c00 */
[----:B------:R-:W1:Y:S04]  /*16d0*/  LDS.128 R8, [R73+0x810] ;  /* 0x0008100049087984 */ /* 0x000e680000000c00 */
[----:B------:R-:W3:Y:S01]  /*16e0*/  LDS.128 R20, [R72+0x810] ;  /* 0x0008100048147984 */ /* 0x000ee20000000c00 */
        /* <DEDUP_REMOVED lines=67> */
[----:B------:R-:W2:Y:S01]  /*1b20*/  LDS.128 R12, [R73+0xa10] ;  /* 0x000a1000490c7984 */ /* 0x000ea20000000c00 */
        /* <DEDUP_REMOVED lines=33> */
[----:B------:R-:W-:Y:S04]  /*1d40*/  LDS.128 R8, [R72+0xc00] ;  /* 0x000c000048087984 */ /* 0x000fe80000000c00 */
[----:B------:R-:W3:Y:S01]  /*1d50*/  LDS.128 R20, [R73+0xc00] ;  /* 0x000c000049147984 */ /* 0x000ee20000000c00 */
[CC--:B0-----:R-:W-:Y:S01]  /*1d60*/  FFMA R70, R5.reuse, R24.reuse, R70 ;  /* 0x0000001805467223 */ /* 0x0c1fe20000000046 */
[----:B------:R-:W-:Y:S01]  /*1d70*/  FFMA R71, R6, R24, R71 ;  /* 0x0000001806477223 */ /* 0x000fe20000000047 */
[----:B-1----:R-:W-:Y:S01]  /*1d80*/  FFMA R69, R30, R26, R69 ;  /* 0x0000001a1e457223 */ /* 0x002fe20000000045 */
[-C--:B--2---:R-:W-:Y:S01]  /*1d90*/  FFMA R97, R4, R12.reuse, R97 ;  /* 0x0000000c04617223 */ /* 0x084fe20000000061 */
[-C--:B------:R-:W-:Y:S01]  /*1da0*/  FFMA R94, R5, R12.reuse, R94 ;  /* 0x0000000c055e7223 */ /* 0x080fe2000000005e */
[-C--:B------:R-:W-:Y:S01]  /*1db0*/  FFMA R95, R6, R12.reuse, R95 ;  /* 0x0000000c065f7223 */ /* 0x080fe2000000005f */
[-C--:B------:R-:W-:Y:S01]  /*1dc0*/  FFMA R92, R7, R12.reuse, R92 ;  /* 0x0000000c075c7223 */ /* 0x080fe2000000005c */
[-C--:B------:R-:W-:Y:S01]  /*1dd0*/  FFMA R93, R28, R12.reuse, R93 ;  /* 0x0000000c1c5d7223 */ /* 0x080fe2000000005d */
[-C--:B------:R-:W-:Y:S01]  /*1de0*/  FFMA R90, R29, R12.reuse, R90 ;  /* 0x0000000c1d5a7223 */ /* 0x080fe2000000005a */
[-C--:B------:R-:W-:Y:S01]  /*1df0*/  FFMA R91, R30, R12.reuse, R91 ;  /* 0x0000000c1e5b7223 */ /* 0x080fe2000000005b */
[----:B------:R-:W-:Y:S01]  /*1e00*/  FFMA R112, R31, R12, R112 ;  /* 0x0000000c1f707223 */ /* 0x000fe20000000070 */
[CC--:B------:R-:W-:Y:S01]  /*1e10*/  FFMA R49, R4.reuse, R24.reuse, R49 ;  /* 0x0000001804317223 */ /* 0x0c0fe20000000031 */
        /* <DEDUP_REMOVED lines=40> */
[----:B------:R-:W0:Y:S01]  /*20a0*/  LDS.128 R4, [R73+0xc10] ;  /* 0x000c100049047984 */ /* 0x000e220000000c00 */
[-C--:B------:R-:W-:Y:S01]  /*20b0*/  FFMA R85, R28, R13.reuse, R85 ;  /* 0x0000000d1c557223 */ /* 0x080fe20000000055 */
[-C--:B------:R-:W-:Y:S01]  /*20c0*/  FFMA R82, R29, R13.reuse, R82 ;  /* 0x0000000d1d527223 */ /* 0x080fe20000000052 */
[-C--:B------:R-:W-:Y:S01]  /*20d0*/  FFMA R83, R30, R13.reuse, R83 ;  /* 0x0000000d1e537223 */ /* 0x080fe20000000053 */
[----:B------:R-:W-:Y:S01]  /*20e0*/  FFMA R80, R31, R13, R80 ;  /* 0x0000000d1f507223 */ /* 0x000fe20000000050 */
[-C--:B---3--:R-:W-:Y:S01]  /*20f0*/  FFMA R42, R9, R20.reuse, R70 ;  /* 0x00000014092a7223 */ /* 0x088fe20000000046 */
[----:B------:R-:W-:Y:S01]  /*2100*/  FFMA R43, R10, R20, R71 ;  /* 0x000000140a2b7223 */ /* 0x000fe20000000047 */
[----:B------:R-:W-:Y:S01]  /*2110*/  FFMA R13, R34, R22, R69 ;  /* 0x00000016220d7223 */ /* 0x000fe20000000045 */
        /* <DEDUP_REMOVED lines=21> */
[----:B------:R-:W-:Y:S01]  /*2270*/  LDS.128 R24, [R72+0xe00] ;  /* 0x000e000048187984 */ /* 0x000fe20000000c00 */
[-C--:B------:R-:W-:Y:S01]  /*2280*/  FFMA R105, R8, R23.reuse, R105 ;  /* 0x0000001708697223 */ /* 0x080fe20000000069 */
[-C--:B------:R-:W-:Y:S01]  /*2290*/  FFMA R102, R9, R23.reuse, R102 ;  /* 0x0000001709667223 */ /* 0x080fe20000000066 */
[-C--:B------:R-:W-:Y:S01]  /*22a0*/  FFMA R103, R10, R23.reuse, R103 ;  /* 0x000000170a677223 */ /* 0x080fe20000000067 */
[----:B------:R-:W1:Y:S01]  /*22b0*/  LDS.128 R68, [R73+0xe00] ;  /* 0x000e000049447984 */ /* 0x000e620000000c00 */
[-C--:B------:R-:W-:Y:S01]  /*22c0*/  FFMA R100, R11, R23.reuse, R100 ;  /* 0x000000170b647223 */ /* 0x080fe20000000064 */
[-C--:B------:R-:W-:Y:S01]  /*22d0*/  FFMA R101, R32, R23.reuse, R101 ;  /* 0x0000001720657223 */ /* 0x080fe20000000065 */
[-C--:B------:R-:W-:Y:S01]  /*22e0*/  FFMA R98, R33, R23.reuse, R98 ;  /* 0x0000001721627223 */ /* 0x080fe20000000062 */
[----:B------:R-:W2:Y:S01]  /*22f0*/  LDS.128 R16, [R72+0xe10] ;  /* 0x000e100048107984 */ /* 0x000ea20000000c00 */
[-C--:B------:R-:W-:Y:S01]  /*2300*/  FFMA R99, R34, R23.reuse, R99 ;  /* 0x0000001722637223 */ /* 0x080fe20000000063 */
[----:B------:R-:W-:-:S02]  /*2310*/  FFMA R96, R35, R23, R96 ;  /* 0x0000001723607223 */ /* 0x000fc40000000060 */
[----:B------:R-:W3:Y:S01]  /*2320*/  LDS.128 R20, [R73+0xe10] ;  /* 0x000e100049147984 */ /* 0x000ee20000000c00 */
[----:B------:R-:W-:-:S06]  /*2330*/  UIADD3 UR4, UPT, UPT, UR4, 0x8, URZ ;  /* 0x0000000804047890 */ /* 0x000fcc000fffe0ff */
[----:B------:R-:W-:Y:S01]  /*2340*/  ISETP.LE.AND P0, PT, R48, UR4, PT ;  /* 0x0000000430007c0c */ /* 0x000fe2000bf03270 */
        /* <DEDUP_REMOVED lines=40> */
[----:B------:R-:W-:Y:S01]  /*25d0*/  IADD3 R46, P1, PT, R46, 0x20, RZ ;  /* 0x000000202e2e7810 */ /* 0x000fe20007f3e0ff */
[-C--:B-1----:R-:W-:Y:S01]  /*25e0*/  FFMA R65, R24, R69.reuse, R65 ;  /* 0x0000004518417223 */ /* 0x082fe20000000041 */
[-C--:B------:R-:W-:Y:S01]  /*25f0*/  FFMA R62, R25, R69.reuse, R62 ;  /* 0x00000045193e7223 */ /* 0x080fe2000000003e */
[-C--:B------:R-:W-:Y:S01]  /*2600*/  FFMA R63, R26, R69.reuse, R63 ;  /* 0x000000451a3f7223 */ /* 0x080fe2000000003f */
[-C--:B------:R-:W-:Y:S01]  /*2610*/  FFMA R56, R27, R69.reuse, R56 ;  /* 0x000000451b387223 */ /* 0x080fe20000000038 */
[-C--:B--2---:R-:W-:Y:S01]  /*2620*/  FFMA R57, R16, R69.reuse, R57 ;  /* 0x0000004510397223 */ /* 0x084fe20000000039 */
        /* <DEDUP_REMOVED lines=8> */
[CC--:B------:R-:W-:Y:S01]  /*26b0*/  FFMA R50, R17.reuse, R68.reuse, R50 ;  /* 0x0000004411327223 */ /* 0x0c0fe20000000032 */
[C---:B------:R-:W-:Y:S01]  /*26c0*/  FFMA R51, R18.reuse, R68, R51 ;  /* 0x0000004412337223 */ /* 0x040fe20000000033 */
[----:B------:R-:W-:Y:S01]  /*26d0*/  FFMA R69, R18, R70, R13 ;  /* 0x0000004612457223 */ /* 0x000fe2000000000d */
[----:B---3--:R-:W-:Y:S01]  /*26e0*/  FFMA R10, R17, R22, R4 ;  /* 0x00000016110a7223 */ /* 0x008fe20000000004 */
[----:B------:R-:W-:-:S04]  /*26f0*/  IMAD.WIDE R78, R74, 0x4, R78 ;  /* 0x000000044a4e7825 */ /* 0x000fc800078e024e */
        /* <DEDUP_REMOVED lines=47> */
[----:B------:R-:W-:Y:S01]  /*29f0*/  IADD3.X R45, PT, PT, RZ, R45, RZ, P1, !PT ;  /* 0x0000002dff2d7210 */ /* 0x000fe20000ffe4ff */
[----:B------:R-:W-:Y:S06]  /*2a00*/  BAR.SYNC.DEFER_BLOCKING 0x0 ;  /* 0x0000000000007b1d */ /* 0x000fec0000010000 */
[----:B------:R-:W-:Y:S05]  /*2a10*/  @!P0 BRA `(.L_x_1) ;  /* 0xffffffdc003c8947 */ /* 0x000fea000383ffff */
.L_x_0:
[----:B------:R-:W0:Y:S01]  /*2a20*/  LDCU.64 UR4, c[0x0][0x3a8] ;  /* 0x00007500ff0477ac */ /* 0x000e220008000a00 */
[----:B------:R-:W-:Y:S02]  /*2a30*/  IMAD R16, R64, UR7, R47 ;  /* 0x0000000740107c24 */ /* 0x000fe4000f8e022f */
[----:B------:R-:W-:-:S03]  /*2a40*/  IMAD R75, R75, R64, R76 ;  /* 0x000000404b4b7224 */ /* 0x000fc600078e024c */
[----:B------:R-:W-:Y:S02]  /*2a50*/  SHF.L.U32 R16, R16, 0x7, RZ ;  /* 0x0000000710107819 */ /* 0x000fe400000006ff */
[----:B------:R-:W-:Y:S02]  /*2a60*/  SHF.R.S32.HI R17, RZ, 0x1f, R75 ;  /* 0x0000001fff117819 */ /* 0x000fe4000001144b */
[----:B------:R-:W-:-:S04]  /*2a70*/  IADD3 R75, P0, PT, R16, R75, RZ ;  /* 0x0000004b104b7210 */ /* 0x000fc80007f1e0ff */
[----:B------:R-:W-:Y:S02]  /*2a80*/  LEA.HI.X.SX32 R16, R16, R17, 0x1, P0 ;  /* 0x0000001110107211 */ /* 0x000fe400000f0eff */
[C---:B0-----:R-:W-:Y:S01]  /*2a90*/  LEA R114, P0, R75.reuse, UR4, 0x2 ;  /* 0x000000044b727c11 */ /* 0x041fe2000f8010ff */
[----:B------:R-:W0:Y:S03]  /*2aa0*/  LDCU UR4, c[0x0][0x3a0] ;  /* 0x00007400ff0477ac */ /* 0x000e260008000800 */
[----:B------:R-:W-:Y:S01]  /*2ab0*/  LEA.HI.X R115, R75, UR5, R16, 0x2, P0 ;  /* 0x000000054b737c11 */ /* 0x000fe200080f1410 */
[----:B------:R-:W1:Y:S02]  /*2ac0*/  LDCU UR5, c[0x0][0x38c] ;  /* 0x00007180ff0577ac */ /* 0x000e640008000800 */
[C---:B------:R-:W-:Y:S02]  /*2ad0*/  IMAD.WIDE R112, R64.reuse, 0x4, R114 ;  /* 0x0000000440707825 */ /* 0x040fe400078e0272 */
[----:B------:R-:W2:Y:S04]  /*2ae0*/  LDG.E.128 R16, desc[UR8][R114.64] ;  /* 0x0000000872107981 */ /* 0x000ea8000c1e1d00 */
[----:B------:R-:W0:Y:S04]  /*2af0*/  LDG.E.128 R32, desc[UR8][R112.64] ;  /* 0x0000000870207981 */ /* 0x000e28000c1e1d00 */
[----:B------:R-:W3:Y:S01]  /*2b00*/  LDG.E.128 R20, desc[UR8][R112.64+0x10] ;  /* 0x0000100870147981 */ /* 0x000ee2000c1e1d00 */
[----:B------:R-:W-:-:S03]  /*2b10*/  IMAD.WIDE R108, R64, 0x4, R112 ;  /* 0x00000004406c7825 */ /* 0x000fc600078e0270 */
[----:B------:R-:W4:Y:S04]  /*2b20*/  LDG.E.128 R28, desc[UR8][R114.64+0x10] ;  /* 0x00001008721c7981 */ /* 0x000f28000c1e1d00 */
[----:B------:R-:W5:Y:S04]  /*2b30*/  LDG.E.128 R24, desc[UR8][R108.64] ;  /* 0x000000086c187981 */ /* 0x000f68000c1e1d00 */
[----:B------:R-:W5:Y:S01]  /*2b40*/  LDG.E.128 R76, desc[UR8][R108.64+0x10] ;  /* 0x000010086c4c7981 */ /* 0x000f62000c1e1d00 */
[----:B------:R-:W-:-:S05]  /*2b50*/  IMAD.WIDE R106, R64, 0x4, R108 ;  /* 0x00000004406a7825 */ /* 0x000fca00078e026c */
[----:B------:R-:W5:Y:S01]  /*2b60*/  LDG.E.128 R36, desc[UR8][R106.64] ;  /* 0x000000086a247981 */ /* 0x000f62000c1e1d00 */
[----:B------:R-:W-:-:S03]  /*2b70*/  IMAD.WIDE R110, R64, 0x4, R106 ;  /* 0x00000004406e7825 */ /* 0x000fc600078e026a */
[----:B------:R-:W5:Y:S01]  /*2b80*/  LDG.E.128 R44, desc[UR8][R106.64+0x10] ;  /* 0x000010086a2c7981 */ /* 0x000f62000c1e1d00 */
[----:B------:R-:W-:-:S04]  /*2b90*/  IMAD.WIDE R116, R64, 0x4, R110 ;  /* 0x0000000440747825 */ /* 0x000fc800078e026e */
[----:B0-----:R-:W-:Y:S01]  /*2ba0*/  FMUL R67, R35, UR4 ;  /* 0x0000000423437c20 */ /* 0x001fe20008400000 */
[----:B---3--:R-:W-:Y:S01]  /*2bb0*/  FMUL R74, R20, UR4 ;  /* 0x00000004144a7c20 */ /* 0x008fe20008400000 */
[----:B------:R-:W-:Y:S01]  /*2bc0*/  FMUL R75, R21, UR4 ;  /* 0x00000004154b7c20 */ /* 0x000fe20008400000 */
[----:B------:R-:W-:Y:S01]  /*2bd0*/  FMUL R118, R22, UR4 ;  /* 0x0000000416767c20 */ /* 0x000fe20008400000 */
[----:B------:R-:W-:Y:S01]  /*2be0*/  FMUL R119, R23, UR4 ;  /* 0x0000000417777c20 */ /* 0x000fe20008400000 */
[----:B-1----:R-:W-:Y:S01]  /*2bf0*/  FFMA R23, R56, UR5, R67 ;  /* 0x0000000538177c23 */ /* 0x002fe20008000043 */
[----:B--2---:R-:W-:Y:S01]  /*2c00*/  FMUL R16, R16, UR4 ;  /* 0x0000000410107c20 */ /* 0x004fe20008400000 */
[----:B------:R-:W-:Y:S01]  /*2c10*/  FFMA R56, R57, UR5, R74 ;  /* 0x0000000539387c23 */ /* 0x000fe2000800004a */
[----:B----4-:R-:W-:Y:S01]  /*2c20*/  FMUL R29, R29, UR4 ;  /* 0x000000041d1d7c20 */ /* 0x010fe20008400000 */
[----:B------:R-:W-:Y:S01]  /*2c30*/  FFMA R57, R58, UR5, R75 ;  /* 0x000000053a397c23 */ /* 0x000fe2000800004b */
[----:B------:R-:W-:Y:S01]  /*2c40*/  FMUL R17, R17, UR4 ;  /* 0x0000000411117c20 */ /* 0x000fe20008400000 */
[----:B------:R-:W-:Y:S01]  /*2c50*/  FMUL R18, R18, UR4 ;  /* 0x0000000412127c20 */ /* 0x000fe20008400000 */
[----:B------:R-:W-:Y:S01]  /*2c60*/  FMUL R19, R19, UR4 ;  /* 0x0000000413137c20 */ /* 0x000fe20008400000 */
[----:B------:R-:W-:Y:S01]  /*2c70*/  FMUL R28, R28, UR4 ;  /* 0x000000041c1c7c20 */ /* 0x000fe20008400000 */
[----:B------:R-:W-:Y:S01]  /*2c80*/  FMUL R30, R30, UR4 ;  /* 0x000000041e1e7c20 */ /* 0x000fe20008400000 */
[----:B------:R-:W-:Y:S01]  /*2c90*/  FFMA R58, R59, UR5, R118 ;  /* 0x000000053b3a7c23 */ /* 0x000fe20008000076 */
[----:B------:R-:W-:Y:S01]  /*2ca0*/  FMUL R31, R31, UR4 ;  /* 0x000000041f1f7c20 */ /* 0x000fe20008400000 */
[----:B------:R-:W-:Y:S01]  /*2cb0*/  FFMA R59, R52, UR5, R119 ;  /* 0x00000005343b7c23 */ /* 0x000fe20008000077 */
[----:B------:R-:W-:Y:S01]  /*2cc0*/  FFMA R16, R49, UR5, R16 ;  /* 0x0000000531107c23 */ /* 0x000fe20008000010 */
[----:B------:R-:W-:-:S04]  /*2cd0*/  IMAD.WIDE R118, R64, 0x4, R116 ;  /* 0x0000000440767825 */ /* 0x000fc800078e0274 */
[----:B------:R-:W-:Y:S01]  /*2ce0*/  FFMA R49, R50, UR5, R29 ;  /* 0x0000000532317c23 */ /* 0x000fe2000800001d */
[----:B------:R-:W-:Y:S01]  /*2cf0*/  FFMA R17, R42, UR5, R17 ;  /* 0x000000052a117c23 */ /* 0x000fe20008000011 */
[----:B------:R-:W-:Y:S01]  /*2d00*/  FFMA R18, R43, UR5, R18 ;  /* 0x000000052b127c23 */ /* 0x000fe20008000012 */
[----:B------:R-:W-:Y:S01]  /*2d10*/  FFMA R19, R40, UR5, R19 ;  /* 0x0000000528137c23 */ /* 0x000fe20008000013 */
[----:B------:R-:W-:Y:S01]  /*2d20*/  FFMA R48, R41, UR5, R28 ;  /* 0x0000000529307c23 */ /* 0x000fe2000800001c */
[----:B------:R-:W-:Y:S01]  /*2d30*/  FFMA R50, R51, UR5, R30 ;  /* 0x0000000533327c23 */ /* 0x000fe2000800001e */
[----:B-----5:R-:W-:Y:S01]  /*2d40*/  FMUL R24, R24, UR4 ;  /* 0x0000000418187c20 */ /* 0x020fe20008400000 */
[----:B------:R-:W-:Y:S01]  /*2d50*/  FMUL R72, R32, UR4 ;  /* 0x0000000420487c20 */ /* 0x000fe20008400000 */
[----:B------:R-:W-:Y:S01]  /*2d60*/  FMUL R71, R33, UR4 ;  /* 0x0000000421477c20 */ /* 0x000fe20008400000 */
[----:B------:R-:W-:Y:S01]  /*2d70*/  FMUL R70, R34, UR4 ;  /* 0x0000000422467c20 */ /* 0x000fe20008400000 */
[----:B------:R-:W2:Y:S01]  /*2d80*/  LDG.E.128 R40, desc[UR8][R110.64] ;  /* 0x000000086e287981 */ /* 0x000ea2000c1e1d00 */
[----:B------:R-:W-:Y:S01]  /*2d90*/  FFMA R51, R68, UR5, R31 ;  /* 0x0000000544337c23 */ /* 0x000fe2000800001f */
[----:B------:R-:W-:Y:S01]  /*2da0*/  FMUL R25, R25, UR4 ;  /* 0x0000000419197c20 */ /* 0x000fe20008400000 */
[----:B------:R-:W-:Y:S01]  /*2db0*/  FMUL R68, R26, UR4 ;  /* 0x000000041a447c20 */ /* 0x000fe20008400000 */
[----:B------:R-:W3:Y:S01]  /*2dc0*/  LDG.E.128 R32, desc[UR8][R110.64+0x10] ;  /* 0x000010086e207981 */ /* 0x000ee2000c1e1d00 */
[----:B------:R-:W-:Y:S01]  /*2dd0*/  FMUL R73, R27, UR4 ;  /* 0x000000041b497c20 */ /* 0x000fe20008400000 */
[----:B------:R-:W-:Y:S01]  /*2de0*/  FMUL R76, R76, UR4 ;  /* 0x000000044c4c7c20 */ /* 0x000fe20008400000 */
[----:B------:R-:W-:Y:S01]  /*2df0*/  FMUL R77, R77, UR4 ;  /* 0x000000044d4d7c20 */ /* 0x000fe20008400000 */
[----:B------:R-:W-:Y:S01]  /*2e00*/  FFMA R52, R53, UR5, R24 ;  /* 0x0000000535347c23 */ /* 0x000fe20008000018 */
[----:B------:R-:W-:Y:S01]  /*2e10*/  FMUL R78, R78, UR4 ;  /* 0x000000044e4e7c20 */ /* 0x000fe20008400000 */
[----:B------:R-:W-:-:S04]  /*2e20*/  IMAD.WIDE R120, R64, 0x4, R118 ;  /* 0x0000000440787825 */ /* 0x000fc800078e0276 */
[----:B------:R-:W-:Y:S01]  /*2e30*/  FFMA R53, R54, UR5, R25 ;  /* 0x0000000536357c23 */ /* 0x000fe20008000019 */
[----:B------:R-:W-:Y:S01]  /*2e40*/  FFMA R54, R55, UR5, R68 ;  /* 0x0000000537367c23 */ /* 0x000fe20008000044 */
[----:B------:R-:W4:Y:S01]  /*2e50*/  LDG.E.128 R28, desc[UR8][R116.64] ;  /* 0x00000008741c7981 */ /* 0x000f22000c1e1d00 */
[----:B------:R-:W-:Y:S01]  /*2e60*/  FFMA R20, R65, UR5, R72 ;  /* 0x0000000541147c23 */ /* 0x000fe20008000048 */
[----:B------:R-:W-:Y:S01]  /*2e70*/  FFMA R21, R62, UR5, R71 ;  /* 0x000000053e157c23 */ /* 0x000fe20008000047 */
[----:B------:R-:W-:Y:S01]  /*2e80*/  FFMA R22, R63, UR5, R70 ;  /* 0x000000053f167c23 */ /* 0x000fe20008000046 */
[----:B------:R-:W5:Y:S01]  /*2e90*/  LDG.E.128 R24, desc[UR8][R116.64+0x10] ;  /* 0x0000100874187981 */ /* 0x000f62000c1e1d00 */
[----:B------:R-:W-:Y:S01]  /*2ea0*/  FFMA R55, R60, UR5, R73 ;  /* 0x000000053c377c23 */ /* 0x000fe20008000049 */
[----:B------:R-:W-:Y:S01]  /*2eb0*/  FFMA R76, R61, UR5, R76 ;  /* 0x000000053d4c7c23 */ /* 0x000fe2000800004c */
[----:B------:R-:W-:Y:S01]  /*2ec0*/  FFMA R77, R66, UR5, R77 ;  /* 0x00000005424d7c23 */ /* 0x000fe2000800004d */
[----:B------:R-:W5:Y:S01]  /*2ed0*/  LDG.E.128 R60, desc[UR8][R118.64] ;  /* 0x00000008763c7981 */ /* 0x000f62000c1e1d00 */
[----:B------:R-:W-:-:S03]  /*2ee0*/  FFMA R78, R69, UR5, R78 ;  /* 0x00000005454e7c23 */ /* 0x000fc6000800004e */
[----:B------:R-:W5:Y:S04]  /*2ef0*/  LDG.E.128 R64, desc[UR8][R118.64+0x10] ;  /* 0x0000100876407981 */ /* 0x000f68000c1e1d00 */
[----:B------:R-:W5:Y:S04]  /*2f00*/  LDG.E.128 R68, desc[UR8][R120.64] ;  /* 0x0000000878447981 */ /* 0x000f68000c1e1d00 */
[----:B------:R-:W5:Y:S01]  /*2f10*/  LDG.E.128 R72, desc[UR8][R120.64+0x10] ;  /* 0x0000100878487981 */ /* 0x000f62000c1e1d00 */
[----:B------:R-:W-:Y:S01]  /*2f20*/  FMUL R79, R79, UR4 ;  /* 0x000000044f4f7c20 */ /* 0x000fe20008400000 */
        /* <DEDUP_REMOVED lines=8> */
[----:B------:R0:W-:Y:S01]  /*2fb0*/  STG.E.128 desc[UR8][R114.64], R16 ;  /* 0x0000001072007986 */ /* 0x0001e2000c101d08 */
[----:B------:R-:W-:-:S03]  /*2fc0*/  FFMA R79, R104, UR5, R79 ;  /* 0x00000005684f7c23 */ /* 0x000fc6000800004f */
[----:B------:R-:W-:Y:S04]  /*2fd0*/  STG.E.128 desc[UR8][R114.64+0x10], R48 ;  /* 0x0000103072007986 */ /* 0x000fe8000c101d08 */
[----:B------:R1:W-:Y:S04]  /*2fe0*/  STG.E.128 desc[UR8][R112.64], R20 ;  /* 0x0000001470007986 */ /* 0x0003e8000c101d08 */
[----:B------:R-:W-:Y:S01]  /*2ff0*/  STG.E.128 desc[UR8][R112.64+0x10], R56 ;  /* 0x0000103870007986 */ /* 0x000fe2000c101d08 */
[----:B0-----:R-:W-:Y:S01]  /*3000*/  FFMA R16, R105, UR5, R36 ;  /* 0x0000000569107c23 */ /* 0x001fe20008000024 */
[----:B------:R-:W-:Y:S01]  /*3010*/  FFMA R17, R102, UR5, R37 ;  /* 0x0000000566117c23 */ /* 0x000fe20008000025 */
[----:B------:R-:W-:Y:S01]  /*3020*/  FFMA R18, R103, UR5, R38 ;  /* 0x0000000567127c23 */ /* 0x000fe20008000026 */
[----:B------:R-:W-:Y:S01]  /*3030*/  FFMA R19, R100, UR5, R39 ;  /* 0x0000000564137c23 */ /* 0x000fe20008000027 */
[----:B------:R-:W-:Y:S01]  /*3040*/  STG.E.128 desc[UR8][R108.64], R52 ;  /* 0x000000346c007986 */ /* 0x000fe2000c101d08 */
[----:B-1----:R-:W-:Y:S01]  /*3050*/  FFMA R20, R101, UR5, R44 ;  /* 0x0000000565147c23 */ /* 0x002fe2000800002c */
[----:B------:R-:W-:Y:S01]  /*3060*/  FFMA R21, R98, UR5, R45 ;  /* 0x0000000562157c23 */ /* 0x000fe2000800002d */
[----:B------:R-:W-:Y:S01]  /*3070*/  FFMA R22, R99, UR5, R46 ;  /* 0x0000000563167c23 */ /* 0x000fe2000800002e */
[----:B------:R-:W-:Y:S01]  /*3080*/  FFMA R23, R96, UR5, R47 ;  /* 0x0000000560177c23 */ /* 0x000fe2000800002f */
[----:B------:R-:W-:Y:S04]  /*3090*/  STG.E.128 desc[UR8][R108.64+0x10], R76 ;  /* 0x0000104c6c007986 */ /* 0x000fe8000c101d08 */
[----:B------:R0:W-:Y:S04]  /*30a0*/  STG.E.128 desc[UR8][R106.64], R16 ;  /* 0x000000106a007986 */ /* 0x0001e8000c101d08 */
[----:B------:R1:W-:Y:S01]  /*30b0*/  STG.E.128 desc[UR8][R106.64+0x10], R20 ;  /* 0x000010146a007986 */ /* 0x0003e2000c101d08 */
[----:B--2---:R-:W-:Y:S01]  /*30c0*/  FMUL R40, R40, UR4 ;  /* 0x0000000428287c20 */ /* 0x004fe20008400000 */
[----:B------:R-:W-:Y:S01]  /*30d0*/  FMUL R41, R41, UR4 ;  /* 0x0000000429297c20 */ /* 0x000fe20008400000 */
[----:B------:R-:W-:Y:S01]  /*30e0*/  FMUL R42, R42, UR4 ;  /* 0x000000042a2a7c20 */ /* 0x000fe20008400000 */
[----:B------:R-:W-:Y:S01]  /*30f0*/  FMUL R43, R43, UR4 ;  /* 0x000000042b2b7c20 */ /* 0x000fe20008400000 */
[----:B---3--:R-:W-:Y:S01]  /*3100*/  FMUL R32, R32, UR4 ;  /* 0x0000000420207c20 */ /* 0x008fe20008400000 */
[----:B------:R-:W-:Y:S01]  /*3110*/  FMUL R33, R33, UR4 ;  /* 0x0000000421217c20 */ /* 0x000fe20008400000 */
[----:B------:R-:W-:Y:S01]  /*3120*/  FMUL R34, R34, UR4 ;  /* 0x0000000422227c20 */ /* 0x000fe20008400000 */
[----:B------:R-:W-:Y:S01]  /*3130*/  FMUL R35, R35, UR4 ;  /* 0x0000000423237c20 */ /* 0x000fe20008400000 */
[----:B0-----:R-:W-:Y:S01]  /*3140*/  FFMA R16, R97, UR5, R40 ;  /* 0x0000000561107c23 */ /* 0x001fe20008000028 */
[----:B------:R-:W-:Y:S01]  /*3150*/  FFMA R17, R94, UR5, R41 ;  /* 0x000000055e117c23 */ /* 0x000fe20008000029 */
[----:B------:R-:W-:Y:S01]  /*3160*/  FFMA R18, R95, UR5, R42 ;  /* 0x000000055f127c23 */ /* 0x000fe2000800002a */
[----:B------:R-:W-:Y:S01]  /*3170*/  FFMA R19, R92, UR5, R43 ;  /* 0x000000055c137c23 */ /* 0x000fe2000800002b */
[----:B-1----:R-:W-:Y:S01]  /*3180*/  FFMA R20, R93, UR5, R32 ;  /* 0x000000055d147c23 */ /* 0x002fe20008000020 */
[----:B------:R-:W-:Y:S01]  /*3190*/  FFMA R21, R90, UR5, R33 ;  /* 0x000000055a157c23 */ /* 0x000fe20008000021 */
[----:B------:R-:W-:Y:S01]  /*31a0*/  FFMA R22, R91, UR5, R34 ;  /* 0x000000055b167c23 */ /* 0x000fe20008000022 */
[----:B------:R-:W-:Y:S01]  /*31b0*/  FFMA R23, R88, UR5, R35 ;  /* 0x0000000558177c23 */ /* 0x000fe20008000023 */
[----:B----4-:R-:W-:Y:S01]  /*31c0*/  FMUL R28, R28, UR4 ;  /* 0x000000041c1c7c20 */ /* 0x010fe20008400000 */
[----:B------:R-:W-:Y:S01]  /*31d0*/  FMUL R29, R29, UR4 ;  /* 0x000000041d1d7c20 */ /* 0x000fe20008400000 */
[----:B------:R-:W-:Y:S01]  /*31e0*/  FMUL R30, R30, UR4 ;  /* 0x000000041e1e7c20 */ /* 0x000fe20008400000 */
[----:B------:R-:W-:Y:S01]  /*31f0*/  FMUL R31, R31, UR4 ;  /* 0x000000041f1f7c20 */ /* 0x000fe20008400000 */
[----:B-----5:R-:W-:Y:S01]  /*3200*/  FMUL R24, R24, UR4 ;  /* 0x0000000418187c20 */ /* 0x020fe20008400000 */
        /* <DEDUP_REMOVED lines=20> */
[----:B------:R-:W-:Y:S01]  /*3350*/  FFMA R28, R89, UR5, R28 ;  /* 0x00000005591c7c23 */ /* 0x000fe2000800001c */
[----:B------:R-:W-:Y:S01]  /*3360*/  FFMA R29, R86, UR5, R29 ;  /* 0x00000005561d7c23 */ /* 0x000fe2000800001d */
[----:B------:R-:W-:Y:S01]  /*3370*/  FFMA R30, R87, UR5, R30 ;  /* 0x00000005571e7c23 */ /* 0x000fe2000800001e */
[----:B------:R-:W-:Y:S01]  /*3380*/  FFMA R31, R84, UR5, R31 ;  /* 0x00000005541f7c23 */ /* 0x000fe2000800001f */
[----:B------:R1:W-:Y:S01]  /*3390*/  STG.E.128 desc[UR8][R110.64+0x10], R20 ;  /* 0x000010146e007986 */ /* 0x0003e2000c101d08 */
[----:B------:R-:W-:Y:S01]  /*33a0*/  FFMA R64, R13, UR5, R64 ;  /* 0x000000050d407c23 */ /* 0x000fe20008000040 */
        /* <DEDUP_REMOVED lines=10> */
[----:B0-----:R-:W-:Y:S01]  /*3450*/  FFMA R16, R85, UR5, R24 ;  /* 0x0000000555107c23 */ /* 0x001fe20008000018 */
[----:B------:R-:W-:Y:S01]  /*3460*/  FFMA R17, R82, UR5, R25 ;  /* 0x0000000552117c23 */ /* 0x000fe20008000019 */
[----:B------:R-:W-:Y:S01]  /*3470*/  FFMA R18, R83, UR5, R26 ;  /* 0x0000000553127c23 */ /* 0x000fe2000800001a */
[----:B------:R-:W-:Y:S01]  /*3480*/  FFMA R19, R80, UR5, R27 ;  /* 0x0000000550137c23 */ /* 0x000fe2000800001b */
[----:B------:R-:W-:Y:S01]  /*3490*/  FFMA R75, R0, UR5, R75 ;  /* 0x00000005004b7c23 */ /* 0x000fe2000800004b */
[----:B-1----:R-:W-:Y:S01]  /*34a0*/  FFMA R20, R81, UR5, R60 ;  /* 0x0000000551147c23 */ /* 0x002fe2000800003c */
[----:B------:R-:W-:Y:S01]  /*34b0*/  FFMA R21, R14, UR5, R61 ;  /* 0x000000050e157c23 */ /* 0x000fe2000800003d */
[----:B------:R-:W-:Y:S01]  /*34c0*/  FFMA R22, R15, UR5, R62 ;  /* 0x000000050f167c23 */ /* 0x000fe2000800003e */
[----:B------:R-:W-:Y:S01]  /*34d0*/  FFMA R23, R12, UR5, R63 ;  /* 0x000000050c177c23 */ /* 0x000fe2000800003f */
[----:B------:R-:W-:Y:S04]  /*34e0*/  STG.E.128 desc[UR8][R116.64], R28 ;  /* 0x0000001c74007986 */ /* 0x000fe8000c101d08 */
[----:B------:R-:W-:Y:S04]  /*34f0*/  STG.E.128 desc[UR8][R116.64+0x10], R16 ;  /* 0x0000101074007986 */ /* 0x000fe8000c101d08 */
[----:B------:R-:W-:Y:S04]  /*3500*/  STG.E.128 desc[UR8][R118.64], R20 ;  /* 0x0000001476007986 */ /* 0x000fe8000c101d08 */
[----:B------:R-:W-:Y:S04]  /*3510*/  STG.E.128 desc[UR8][R118.64+0x10], R64 ;  /* 0x0000104076007986 */ /* 0x000fe8000c101d08 */
[----:B------:R-:W-:Y:S04]  /*3520*/  STG.E.128 desc[UR8][R120.64], R68 ;  /* 0x0000004478007986 */ /* 0x000fe8000c101d08 */
[----:B------:R-:W-:Y:S01]  /*3530*/  STG.E.128 desc[UR8][R120.64+0x10], R72 ;  /* 0x0000104878007986 */ /* 0x000fe2000c101d08 */
[----:B------:R-:W-:Y:S05]  /*3540*/  EXIT ;  /* 0x000000000000794d */ /* 0x000fea0003800000 */
.L_x_2:
[----:B------:R-:W-:-:S00]  /*3550*/  BRA `(.L_x_2) ;  /* 0xfffffffc00fc7947 */ /* 0x000fc0000383ffff */
[----:B------:R-:W-:-:S00]  /*3560*/  NOP ;  /* 0x0000000000007918 */ /* 0x000fc00000000000 */
        /* <DEDUP_REMOVED lines=9> */
.L_x_6:


//--------------------- .text._Z10mysgemm_v8iiifPKfS0_fPf --------------------------
	.section	.text._Z10mysgemm_v8iiifPKfS0_fPf,"ax",@progbits
	.align	128
        .global         _Z10mysgemm_v8iiifPKfS0_fPf
        .type           _Z10mysgemm_v8iiifPKfS0_fPf,@function
        .size           _Z10mysgemm_v8iiifPKfS0_fPf,(.L_x_7 - _Z10mysgemm_v8iiifPKfS0_fPf)
        .other          _Z10mysgemm_v8iiifPKfS0_fPf,@"STO_CUDA_ENTRY STV_DEFAULT"
_Z10mysgemm_v8iiifPKfS0_fPf:
.text._Z10mysgemm_v8iiifPKfS0_fPf:
        /* <DEDUP_REMOVED lines=48> */
[----:B------:R-:W-:Y:S01]  /*0300*/  SHF.R.U32.HI R0, RZ, 0x5, R74 ;  /* 0x00000005ff007819 */ /* 0x000fe2000001164a */
[----:B------:R-:W1:Y:S01]  /*0310*/  LDCU.128 UR12, c[0x0][0x390] ;  /* 0x00007200ff0c77ac */ /* 0x000e620008000c00 */
[C---:B------:R-:W-:Y:S02]  /*0320*/  SHF.L.U32 R47, R74.reuse, 0x2, RZ ;  /* 0x000000024a2f7819 */ /* 0x040fe400000006ff */
[----:B------:R-:W-:Y:S02]  /*0330*/  CS2R R10, SRZ ;  /* 0x00000000000a7805 */ /* 0x000fe4000001ff00 */
[----:B------:R-:W-:Y:S01]  /*0340*/  LOP3.LUT R2, R74, 0x7f, RZ, 0xc0, !PT ;  /* 0x0000007f4a027812 */ /* 0x000fe200078ec0ff */
[----:B------:R-:W-:Y:S01]  /*0350*/  USHF.L.U32 UR4, UR10, 0x7, URZ ;  /* 0x000000070a047899 */ /* 0x000fe200080006ff */
[----:B------:R-:W-:Y:S01]  /*0360*/  LOP3.LUT R3, R0, 0x4, RZ, 0xc0, !PT ;  /* 0x0000000400037812 */ /* 0x000fe200078ec0ff */
[----:B------:R-:W2:Y:S01]  /*0370*/  S2UR UR7, SR_CgaCtaId ;  /* 0x00000000000779c3 */ /* 0x000ea20000008800 */
[----:B------:R-:W-:-:S02]  /*0380*/  LOP3.LUT R5, R47, 0x7c, RZ, 0xc0, !PT ;  /* 0x0000007c2f057812 */ /* 0x000fc400078ec0ff */
[----:B------:R-:W-:Y:S02]  /*0390*/  CS2R R12, SRZ ;  /* 0x00000000000c7805 */ /* 0x000fe4000001ff00 */
[----:B------:R-:W-:Y:S01]  /*03a0*/  SHF.L.U32 R7, R45, 0x7, RZ ;  /* 0x000000072d077819 */ /* 0x000fe200000006ff */
[----:B------:R-:W-:Y:S01]  /*03b0*/  IMAD R3, R2, R44, R3 ;  /* 0x0000002c02037224 */ /* 0x000fe200078e0203 */
[----:B------:R-:W-:Y:S01]  /*03c0*/  SHF.L.U32 R74, R74, 0x4, RZ ;  /* 0x000000044a4a7819 */ /* 0x000fe200000006ff */
[----:B------:R-:W-:Y:S01]  /*03d0*/  IMAD R9, R44, UR4, RZ ;  /* 0x000000042c097c24 */ /* 0x000fe2000f8e02ff */
[----:B------:R-:W-:Y:S01]  /*03e0*/  UMOV UR4, 0x400 ;  /* 0x0000040000047882 */ /* 0x000fe20000000000 */
[----:B------:R-:W-:Y:S01]  /*03f0*/  CS2R R14, SRZ ;  /* 0x00000000000e7805 */ /* 0x000fe2000001ff00 */
[----:B------:R-:W-:Y:S01]  /*0400*/  UIADD3 UR6, UPT, UPT, UR4, 0x1000, URZ ;  /* 0x0000100004067890 */ /* 0x000fe2000fffe0ff */
[----:B------:R-:W-:Y:S02]  /*0410*/  CS2R R80, SRZ ;  /* 0x0000000000507805 */ /* 0x000fe4000001ff00 */
[----:B------:R-:W-:-:S02]  /*0420*/  CS2R R82, SRZ ;  /* 0x0000000000527805 */ /* 0x000fc4000001ff00 */
[----:B------:R-:W-:Y:S02]  /*0430*/  CS2R R84, SRZ ;  /* 0x0000000000547805 */ /* 0x000fe4000001ff00 */
[----:B------:R-:W-:Y:S02]  /*0440*/  CS2R R86, SRZ ;  /* 0x0000000000567805 */ /* 0x000fe4000001ff00 */
[----:B------:R-:W-:Y:S02]  /*0450*/  CS2R R88, SRZ ;  /* 0x0000000000587805 */ /* 0x000fe4000001ff00 */
[----:B------:R-:W-:Y:S01]  /*0460*/  CS2R R90, SRZ ;  /* 0x00000000005a7805 */ /* 0x000fe2000001ff00 */
[----:B0-----:R-:W-:Y:S01]  /*0470*/  IMAD R2, R0, R48, R5 ;  /* 0x0000003000027224 */ /* 0x001fe200078e0205 */
[----:B------:R-:W-:Y:S01]  /*0480*/  LOP3.LUT R0, R74, 0x800, RZ, 0xc0, !PT ;  /* 0x000008004a007812 */ /* 0x000fe200078ec0ff */
[----:B------:R-:W-:Y:S01]  /*0490*/  IMAD.WIDE.U32 R4, R3, 0x4, RZ ;  /* 0x0000000403047825 */ /* 0x000fe200078e00ff */
[----:B------:R-:W-:-:S02]  /*04a0*/  CS2R R92, SRZ ;  /* 0x00000000005c7805 */ /* 0x000fc4000001ff00 */
[----:B------:R-:W-:Y:S02]  /*04b0*/  CS2R R94, SRZ ;  /* 0x00000000005e7805 */ /* 0x000fe4000001ff00 */
[----:B------:R-:W-:Y:S01]  /*04c0*/  LOP3.LUT R47, R0, 0x1fc, R47, 0xf8, !PT ;  /* 0x000001fc002f7812 */ /* 0x000fe200078ef82f */
[----:B------:R-:W-:Y:S01]  /*04d0*/  IMAD.WIDE R2, R2, 0x4, RZ ;  /* 0x0000000402027825 */ /* 0x000fe200078e02ff */
[----:B------:R-:W-:Y:S01]  /*04e0*/  MOV R0, RZ ;  /* 0x000000ff00007202 */ /* 0x000fe20000000f00 */
[----:B--2---:R-:W-:Y:S01]  /*04f0*/  ULEA UR5, UR7, UR4, 0x18 ;  /* 0x0000000407057291 */ /* 0x004fe2000f8ec0ff */
[----:B------:R-:W-:Y:S01]  /*0500*/  CS2R R96, SRZ ;  /* 0x0000000000607805 */ /* 0x000fe2000001ff00 */
[----:B------:R-:W-:Y:S01]  /*0510*/  IMAD.WIDE R4, R9, 0x4, R4 ;  /* 0x0000000409047825 */ /* 0x000fe200078e0204 */
[----:B------:R-:W-:Y:S01]  /*0520*/  ULEA UR6, UR7, UR6, 0x18 ;  /* 0x0000000607067291 */ /* 0x000fe2000f8ec0ff */
[----:B------:R-:W-:Y:S02]  /*0530*/  CS2R R8, SRZ ;  /* 0x0000000000087805 */ /* 0x000fe4000001ff00 */
[----:B------:R-:W-:Y:S01]  /*0540*/  CS2R R98, SRZ ;  /* 0x0000000000627805 */ /* 0x000fe2000001ff00 */
[----:B------:R-:W-:Y:S01]  /*0550*/  IMAD.WIDE R2, R7, 0x4, R2 ;  /* 0x0000000407027825 */ /* 0x000fe200078e0202 */
[----:B-1----:R-:W-:-:S02]  /*0560*/  IADD3 R46, P1, PT, R4, UR14, RZ ;  /* 0x0000000e042e7c10 */ /* 0x002fc4000ff3e0ff */
[----:B------:R-:W-:Y:S02]  /*0570*/  CS2R R6, SRZ ;  /* 0x0000000000067805 */ /* 0x000fe4000001ff00 */
[----:B------:R-:W-:Y:S02]  /*0580*/  CS2R R100, SRZ ;  /* 0x0000000000647805 */ /* 0x000fe4000001ff00 */
[----:B------:R-:W-:Y:S02]  /*0590*/  CS2R R102, SRZ ;  /* 0x0000000000667805 */ /* 0x000fe4000001ff00 */
[----:B------:R-:W-:Y:S02]  /*05a0*/  IADD3 R78, P0, PT, R2, UR12, RZ ;  /* 0x0000000c024e7c10 */ /* 0x000fe4000ff1e0ff */
[----:B------:R-:W-:Y:S02]  /*05b0*/  CS2R R104, SRZ ;  /* 0x0000000000687805 */ /* 0x000fe4000001ff00 */
[----:B------:R-:W-:-:S02]  /*05c0*/  IADD3.X R67, PT, PT, R5, UR15, RZ, P1, !PT ;  /* 0x0000000f05437c10 */ /* 0x000fc40008ffe4ff */
[----:B------:R-:W-:Y:S02]  /*05d0*/  CS2R R4, SRZ ;  /* 0x0000000000047805 */ /* 0x000fe4000001ff00 */
[----:B------:R-:W-:Y:S02]  /*05e0*/  IADD3.X R79, PT, PT, R3, UR13, RZ, P0, !PT ;  /* 0x0000000d034f7c10 */ /* 0x000fe400087fe4ff */
[----:B------:R-:W-:Y:S02]  /*05f0*/  CS2R R2, SRZ ;  /* 0x0000000000027805 */ /* 0x000fe4000001ff00 */
[----:B------:R-:W-:Y:S02]  /*0600*/  CS2R R68, SRZ ;  /* 0x0000000000447805 */ /* 0x000fe4000001ff00 */
[----:B------:R-:W-:Y:S02]  /*0610*/  MOV R66, RZ ;  /* 0x000000ff00427202 */ /* 0x000fe40000000f00 */
[----:B------:R-:W-:-:S02]  /*0620*/  CS2R R60, SRZ ;  /* 0x00000000003c7805 */ /* 0x000fc4000001ff00 */
[----:B------:R-:W-:Y:S02]  /*0630*/  CS2R R54, SRZ ;  /* 0x0000000000367805 */ /* 0x000fe4000001ff00 */
[----:B------:R-:W-:Y:S02]  /*0640*/  CS2R R52, SRZ ;  /* 0x0000000000347805 */ /* 0x000fe4000001ff00 */
[----:B------:R-:W-:Y:S02]  /*0650*/  CS2R R58, SRZ ;  /* 0x00000000003a7805 */ /* 0x000fe4000001ff00 */
[----:B------:R-:W-:Y:S02]  /*0660*/  CS2R R56, SRZ ;  /* 0x0000000000387805 */ /* 0x000fe4000001ff00 */
[----:B------:R-:W-:Y:S02]  /*0670*/  CS2R R62, SRZ ;  /* 0x00000000003e7805 */ /* 0x000fe4000001ff00 */
[----:B------:R-:W-:-:S02]  /*0680*/  MOV R65, RZ ;  /* 0x000000ff00417202 */ /* 0x000fc40000000f00 */
[----:B------:R-:W-:Y:S02]  /*0690*/  CS2R R50, SRZ ;  /* 0x0000000000327805 */ /* 0x000fe4000001ff00 */
[----:B------:R-:W-:Y:S02]  /*06a0*/  CS2R R40, SRZ ;  /* 0x0000000000287805 */ /* 0x000fe4000001ff00 */
[----:B------:R-:W-:Y:S02]  /*06b0*/  CS2R R42, SRZ ;  /* 0x00000000002a7805 */ /* 0x000fe4000001ff00 */
[----:B------:R-:W-:Y:S01]  /*06c0*/  MOV R49, RZ ;  /* 0x000000ff00317202 */ /* 0x000fe20000000f00 */
[----:B------:R-:W-:Y:S01]  /*06d0*/  UMOV UR4, URZ ;  /* 0x000000ff00047c82 */ /* 0x000fe20008000000 */
[----:B------:R-:W-:Y:S02]  /*06e0*/  SHF.L.U32 R48, R48, 0x3, RZ ;  /* 0x0000000330307819 */ /* 0x000fe400000006ff */
[----:B------:R-:W-:-:S02]  /*06f0*/  LEA R72, R76, UR5, 0x2 ;  /* 0x000000054c487c11 */ /* 0x000fc4000f8e10ff */
[----:B------:R-:W-:-:S07]  /*0700*/  LEA R73, R75, UR6, 0x2 ;  /* 0x000000064b497c11 */ /* 0x000fce000f8e10ff */
.L_x_4:
[----:B------:R-:W-:Y:S01]  /*0710*/  MOV R28, R46 ;  /* 0x0000002e001c7202 */ /* 0x000fe20000000f00 */
[----:B------:R-:W2:Y:S01]  /*0720*/  LDG.E.128 R32, desc[UR8][R78.64] ;  /* 0x000000084e207981 */ /* 0x000ea2000c1e1d00 */
[----:B------:R-:W-:-:S05]  /*0730*/  MOV R29, R67 ;  /* 0x00000043001d7202 */ /* 0x000fca0000000f00 */
[----:B------:R-:W3:Y:S04]  /*0740*/  LDG.E.128 R36, desc[UR8][R28.64] ;  /* 0x000000081c247981 */ /* 0x000ee8000c1e1d00 */
[----:B--2---:R-:W-:Y:S04]  /*0750*/  STS.128 [R74+UR5], R32 ;  /* 0x000000204a007988 */ /* 0x004fe80008000c05 */
        /* <DEDUP_REMOVED lines=556> */
.L_x_3:
        /* <DEDUP_REMOVED lines=179> */
.L_x_5:
        /* <DEDUP_REMOVED lines=11> */
.L_x_7:


//--------------------- .nv.shared._Z14mysgemm_v8_anoiiifPKfS0_fPf --------------------------
	.section	.nv.shared._Z14mysgemm_v8_anoiiifPKfS0_fPf,"aw",@nobits
	.sectionflags	@""
	.align	4
.nv.shared._Z14mysgemm_v8_anoiiifPKfS0_fPf:
	.zero		9216


//--------------------- .nv.shared.reserved.0     --------------------------
	.section	.nv.shared.reserved.0,"aw",@nobits
	.weak		__nv_reservedSMEM_offset_0_alias
	.size		__nv_reservedSMEM_offset_0_alias, 0, 64
	.other		__nv_reservedSMEM_offset_0_alias,@"STO_CUDA_RESERVED_SHARED STV_DEFAULT"
__nv_reservedSMEM_offset_0_alias:
	.zero		0
	.zero		64


//--------------------- .nv.shared._Z10mysgemm_v8iiifPKfS0_fPf --------------------------
	.section	.nv.shared._Z10mysgemm_v8iiifPKfS0_fPf,"aw",@nobits
	.sectionflags	@""
	.align	4
.nv.shared._Z10mysgemm_v8iiifPKfS0_fPf:
	.zero		9216


//--------------------- .nv.constant0._Z14mysgemm_v8_anoiiifPKfS0_fPf --------------------------
	.section	.nv.constant0._Z14mysgemm_v8_anoiiifPKfS0_fPf,"a",@progbits
	.sectionflags	@""
	.align	4
.nv.constant0._Z14mysgemm_v8_anoiiifPKfS0_fPf:
	.zero		944


//--------------------- .nv.constant0._Z10mysgemm_v8iiifPKfS0_fPf --------------------------
	.section	.nv.constant0._Z10mysgemm_v8iiifPKfS0_fPf,"a",@progbits
	.sectionflags	@""
	.align	4
.nv.constant0._Z10mysgemm_v8iiifPKfS0_fPf:
	.zero		944


//--------------------- SYMBOLS --------------------------

	.type		.nv.reservedSmem.offset0,@object
	.size		.nv.reservedSmem.offset0,0x4
	.type		.nv.reservedSmem.cap,@object
	.size		.nv.reservedSmem.cap,0x4
